	.target	sm_90a

	.elftype	@"ET_EXEC"


//--------------------- .note.nv.tkinfo           --------------------------
	.section	.note.nv.tkinfo,"",@"SHT_NOTE"
	.sectionflags	@"SHF_NOTE_NV_TKINFO"
	.tkinfo
        /*0018*/ 	.word	0x00000002
        /*0030*/ 	.string	""
        /*0030*/ 	.string	"ptxas"
        /*0030*/ 	.string	"Cuda compilation tools, release 13.0, V13.0.88"
        /*0030*/ 	.string	"Build cuda_13.0.r13.0/compiler.36424714_0"
        /*0030*/ 	.string	"-v  -suppress-debug-info  -lineinfo  -arch sm_90a "



//--------------------- .note.nv.cuinfo           --------------------------
	.section	.note.nv.cuinfo,"",@"SHT_NOTE"
	.sectionflags	@"SHF_NOTE_NV_CUINFO"
        /*0018*/ 	.short	0x0002
        /*001a*/ 	.short	0x005a
        /*001c*/ 	.short	0x0082
	.zero		2


//--------------------- .nv.info                  --------------------------
	.section	.nv.info,"",@"SHT_CUDA_INFO"
	.align	4


	//----- nvinfo : EIATTR_REGCOUNT
	.align		4
        /*0000*/ 	.byte	0x04, 0x2f
        /*0002*/ 	.short	(.L_1 - .L_0)
	.align		4
.L_0:
        /*0004*/ 	.word	index@(matmul_kernel)
        /*0008*/ 	.word	0x000000a0


	//----- nvinfo : EIATTR_FRAME_SIZE
	.align		4
.L_1:
        /*000c*/ 	.byte	0x04, 0x11
        /*000e*/ 	.short	(.L_3 - .L_2)
	.align		4
.L_2:
        /*0010*/ 	.word	index@(matmul_kernel)
        /*0014*/ 	.word	0x00000000


	//----- nvinfo : EIATTR_MIN_STACK_SIZE
	.align		4
.L_3:
        /*0018*/ 	.byte	0x04, 0x12
        /*001a*/ 	.short	(.L_5 - .L_4)
	.align		4
.L_4:
        /*001c*/ 	.word	index@(matmul_kernel)
        /*0020*/ 	.word	0x00000000
.L_5:


//--------------------- .nv.compat                --------------------------
	.section	.nv.compat,"",@"SHT_CUDA_COMPAT_INFO"
	.align	4
        /*0000*/ 	.byte	0x02, 0x09, 0x01, 0x00, 0x02, 0x02, 0x01, 0x00, 0x02, 0x05, 0x05, 0x00, 0x03, 0x07, 0x01, 0x01
        /*0010*/ 	.byte	0x02, 0x03, 0x00, 0x00, 0x02, 0x06, 0x01, 0x00, 0x04, 0x0b, 0x08, 0x00, 0x00, 0x00, 0x00, 0x00
        /*0020*/ 	.byte	0x00, 0x00, 0x00, 0x00


//--------------------- .nv.info.matmul_kernel    --------------------------
	.section	.nv.info.matmul_kernel,"",@"SHT_CUDA_INFO"
	.sectionflags	@""
	.align	4


	//----- nvinfo : EIATTR_CUDA_API_VERSION
	.align		4
        /*0000*/ 	.byte	0x04, 0x37
        /*0002*/ 	.short	(.L_7 - .L_6)
.L_6:
        /*0004*/ 	.word	0x00000082


	//----- nvinfo : EIATTR_KPARAM_INFO
	.align		4
.L_7:
        /*0008*/ 	.byte	0x04, 0x17
        /*000a*/ 	.short	(.L_9 - .L_8)
.L_8:
        /*000c*/ 	.word	0x00000000
        /*0010*/ 	.short	0x000d
        /*0012*/ 	.short	0x0048
        /*0014*/ 	.byte	0x00, 0xf4, 0x21, 0x00


	//----- nvinfo : EIATTR_KPARAM_INFO
	.align		4
.L_9:
        /*0018*/ 	.byte	0x04, 0x17
        /*001a*/ 	.short	(.L_11 - .L_10)
.L_10:
        /*001c*/ 	.word	0x00000000
        /*0020*/ 	.short	0x000c
        /*0022*/ 	.short	0x0040
        /*0024*/ 	.byte	0x00, 0xf4, 0x21, 0x00


	//----- nvinfo : EIATTR_KPARAM_INFO
	.align		4
.L_11:
        /*0028*/ 	.byte	0x04, 0x17
        /*002a*/ 	.short	(.L_13 - .L_12)
.L_12:
        /*002c*/ 	.word	0x00000000
        /*0030*/ 	.short	0x000b
        /*0032*/ 	.short	0x0038
        /*0034*/ 	.byte	0x00, 0xf0, 0x11, 0x00


	//----- nvinfo : EIATTR_KPARAM_INFO
	.align		4
.L_13:
        /*0038*/ 	.byte	0x04, 0x17
        /*003a*/ 	.short	(.L_15 - .L_14)
.L_14:
        /*003c*/ 	.word	0x00000000
        /*0040*/ 	.short	0x000a
        /*0042*/ 	.short	0x0034
        /*0044*/ 	.byte	0x00, 0xf0, 0x11, 0x00


	//----- nvinfo : EIATTR_KPARAM_INFO
	.align		4
.L_15:
        /*0048*/ 	.byte	0x04, 0x17
        /*004a*/ 	.short	(.L_17 - .L_16)
.L_16:
        /*004c*/ 	.word	0x00000000
        /*0050*/ 	.short	0x0009
        /*0052*/ 	.short	0x0030
        /*0054*/ 	.byte	0x00, 0xf0, 0x11, 0x00


	//----- nvinfo : EIATTR_KPARAM_INFO
	.align		4
.L_17:
        /*0058*/ 	.byte	0x04, 0x17
        /*005a*/ 	.short	(.L_19 - .L_18)
.L_18:
        /*005c*/ 	.word	0x00000000
        /*0060*/ 	.short	0x0008
        /*0062*/ 	.short	0x002c
        /*0064*/ 	.byte	0x00, 0xf0, 0x11, 0x00


	//----- nvinfo : EIATTR_KPARAM_INFO
	.align		4
.L_19:
        /*0068*/ 	.byte	0x04, 0x17
        /*006a*/ 	.short	(.L_21 - .L_20)
.L_20:
        /*006c*/ 	.word	0x00000000
        /*0070*/ 	.short	0x0007
        /*0072*/ 	.short	0x0028
        /*0074*/ 	.byte	0x00, 0xf0, 0x11, 0x00


	//----- nvinfo : EIATTR_KPARAM_INFO
	.align		4
.L_21:
        /*0078*/ 	.byte	0x04, 0x17
        /*007a*/ 	.short	(.L_23 - .L_22)
.L_22:
        /*007c*/ 	.word	0x00000000
        /*0080*/ 	.short	0x0006
        /*0082*/ 	.short	0x0024
        /*0084*/ 	.byte	0x00, 0xf0, 0x11, 0x00


	//----- nvinfo : EIATTR_KPARAM_INFO
	.align		4
.L_23:
        /*0088*/ 	.byte	0x04, 0x17
        /*008a*/ 	.short	(.L_25 - .L_24)
.L_24:
        /*008c*/ 	.word	0x00000000
        /*0090*/ 	.short	0x0005
        /*0092*/ 	.short	0x0020
        /*0094*/ 	.byte	0x00, 0xf0, 0x11, 0x00


	//----- nvinfo : EIATTR_KPARAM_INFO
	.align		4
.L_25:
        /*0098*/ 	.byte	0x04, 0x17
        /*009a*/ 	.short	(.L_27 - .L_26)
.L_26:
        /*009c*/ 	.word	0x00000000
        /*00a0*/ 	.short	0x0004
        /*00a2*/ 	.short	0x001c
        /*00a4*/ 	.byte	0x00, 0xf0, 0x11, 0x00


	//----- nvinfo : EIATTR_KPARAM_INFO
	.align		4
.L_27:
        /*00a8*/ 	.byte	0x04, 0x17
        /*00aa*/ 	.short	(.L_29 - .L_28)
.L_28:
        /*00ac*/ 	.word	0x00000000
        /*00b0*/ 	.short	0x0003
        /*00b2*/ 	.short	0x0018
        /*00b4*/ 	.byte	0x00, 0xf0, 0x11, 0x00


	//----- nvinfo : EIATTR_KPARAM_INFO
	.align		4
.L_29:
        /*00b8*/ 	.byte	0x04, 0x17
        /*00ba*/ 	.short	(.L_31 - .L_30)
.L_30:
        /*00bc*/ 	.word	0x00000000
        /*00c0*/ 	.short	0x0002
        /*00c2*/ 	.short	0x0010
        /*00c4*/ 	.byte	0x00, 0xf4, 0x21, 0x00


	//----- nvinfo : EIATTR_KPARAM_INFO
	.align		4
.L_31:
        /*00c8*/ 	.byte	0x04, 0x17
        /*00ca*/ 	.short	(.L_33 - .L_32)
.L_32:
        /*00cc*/ 	.word	0x00000000
        /*00d0*/ 	.short	0x0001
        /*00d2*/ 	.short	0x0008
        /*00d4*/ 	.byte	0x00, 0xf4, 0x21, 0x00


	//----- nvinfo : EIATTR_KPARAM_INFO
	.align		4
.L_33:
        /*00d8*/ 	.byte	0x04, 0x17
        /*00da*/ 	.short	(.L_35 - .L_34)
.L_34:
        /*00dc*/ 	.word	0x00000000
        /*00e0*/ 	.short	0x0000
        /*00e2*/ 	.short	0x0000
        /*00e4*/ 	.byte	0x00, 0xf4, 0x21, 0x00


	//----- nvinfo : EIATTR_SPARSE_MMA_MASK
	.align		4
.L_35:
        /*00e8*/ 	.byte	0x03, 0x50
        /*00ea*/ 	.short	0x0000


	//----- nvinfo : EIATTR_MAXREG_COUNT
	.align		4
        /*00ec*/ 	.byte	0x03, 0x1b
        /*00ee*/ 	.short	0x00ff


	//----- nvinfo : EIATTR_NUM_BARRIERS
	.align		4
        /*00f0*/ 	.byte	0x02, 0x4c
        /*00f2*/ 	.byte	0x01
	.zero		1


	//----- nvinfo : EIATTR_MERCURY_ISA_VERSION
	.align		4
        /*00f4*/ 	.byte	0x03, 0x5f
        /*00f6*/ 	.short	0x0101


	//----- nvinfo : EIATTR_EXIT_INSTR_OFFSETS
	.align		4
        /*00f8*/ 	.byte	0x04, 0x1c
        /*00fa*/ 	.short	(.L_37 - .L_36)


	//   ....[0]....
.L_36:
        /*00fc*/ 	.word	0x000034a0


	//   ....[1]....
        /*0100*/ 	.word	0x000034d0


	//----- nvinfo : EIATTR_REQNTID
	.align		4
.L_37:
        /*0104*/ 	.byte	0x04, 0x10
        /*0106*/ 	.short	(.L_39 - .L_38)
.L_38:
        /*0108*/ 	.word	0x00000040
        /*010c*/ 	.word	0x00000001
        /*0110*/ 	.word	0x00000001


	//----- nvinfo : EIATTR_CBANK_PARAM_SIZE
	.align		4
.L_39:
        /*0114*/ 	.byte	0x03, 0x19
        /*0116*/ 	.short	0x0050


	//----- nvinfo : EIATTR_PARAM_CBANK
	.align		4
        /*0118*/ 	.byte	0x04, 0x0a
        /*011a*/ 	.short	(.L_41 - .L_40)
	.align		4
.L_40:
        /*011c*/ 	.word	index@(.nv.constant0.matmul_kernel)
        /*0120*/ 	.short	0x0210
        /*0122*/ 	.short	0x0050


	//----- nvinfo : EIATTR_SW_WAR
	.align		4
.L_41:
        /*0124*/ 	.byte	0x04, 0x36
        /*0126*/ 	.short	(.L_43 - .L_42)
.L_42:
        /*0128*/ 	.word	0x00000008
.L_43:


//--------------------- .nv.callgraph             --------------------------
	.section	.nv.callgraph,"",@"SHT_CUDA_CALLGRAPH"
	.align	4
	.sectionentsize	8
	.align		4
        /*0000*/ 	.word	0x00000000
	.align		4
        /*0004*/ 	.word	0xffffffff
	.align		4
        /*0008*/ 	.word	0x00000000
	.align		4
        /*000c*/ 	.word	0xfffffffe
	.align		4
        /*0010*/ 	.word	0x00000000
	.align		4
        /*0014*/ 	.word	0xfffffffd
	.align		4
        /*0018*/ 	.word	0x00000000
	.align		4
        /*001c*/ 	.word	0xfffffffc


//--------------------- .text.matmul_kernel       --------------------------
	.section	.text.matmul_kernel,"ax",@progbits
	.align	128
        .global         matmul_kernel
        .type           matmul_kernel,@function
        .size           matmul_kernel,(.L_x_3 - matmul_kernel)
        .other          matmul_kernel,@"STO_CUDA_ENTRY STV_DEFAULT"
matmul_kernel:
.text.matmul_kernel:
[----:B------:R-:W-:Y:S08]  /*0000*/  LDC R1, c[0x0][0x28] ;  /* 0x00000a00ff017b82 */ /* 0x000ff00000000800 */
[----:B------:R-:W0:Y:S01]  /*0010*/  LDC.64 R20, c[0x0][0x228] ;  /* 0x00008a00ff147b82 */ /* 0x000e220000000a00 */
[----:B------:R-:W1:Y:S01]  /*0020*/  S2R R5, SR_CTAID.X ;  /* 0x0000000000057919 */ /* 0x000e620000002500 */
[----:B------:R-:W-:Y:S01]  /*0030*/  UMOV UR4, 0x400 ;  /* 0x0000040000047882 */ /* 0x000fe20000000000 */
[----:B------:R-:W-:-:S05]  /*0040*/  ULDC.64 UR6, c[0x0][0x208] ;  /* 0x0000820000067ab9 */ /* 0x000fca0000000a00 */
[----:B------:R-:W2:Y:S08]  /*0050*/  LDC R18, c[0x0][0x230] ;  /* 0x00008c00ff127b82 */ /* 0x000eb00000000800 */
[----:B------:R-:W3:Y:S01]  /*0060*/  S2UR UR5, SR_CgaCtaId ;  /* 0x00000000000579c3 */ /* 0x000ee20000008800 */
[----:B0-----:R-:W-:-:S05]  /*0070*/  VIADD R0, R21, 0xf ;  /* 0x0000000f15007836 */ /* 0x001fca0000000000 */
[----:B------:R-:W-:Y:S01]  /*0080*/  SHF.R.S32.HI R3, RZ, 0x1f, R0 ;  /* 0x0000001fff037819 */ /* 0x000fe20000011400 */
[----:B--2---:R-:W-:-:S03]  /*0090*/  VIADD R18, R18, 0x3f ;  /* 0x0000003f12127836 */ /* 0x004fc60000000000 */
[----:B------:R-:W-:Y:S02]  /*00a0*/  LEA.HI R3, R3, R0, RZ, 0x4 ;  /* 0x0000000003037211 */ /* 0x000fe400078f20ff */
[----:B-1----:R-:W-:Y:S02]  /*00b0*/  IABS R8, R5 ;  /* 0x0000000500087213 */ /* 0x002fe40000000000 */
[----:B------:R-:W-:Y:S01]  /*00c0*/  SHF.R.S32.HI R3, RZ, 0x4, R3 ;  /* 0x00000004ff037819 */ /* 0x000fe20000011403 */
[----:B---3--:R-:W-:-:S04]  /*00d0*/  ULEA UR4, UR5, UR4, 0x18 ;  /* 0x0000000405047291 */ /* 0x008fc8000f8ec03f */
[----:B------:R-:W-:-:S05]  /*00e0*/  IMAD.SHL.U32 R4, R3, 0x8, RZ ;  /* 0x0000000803047824 */ /* 0x000fca00078e00ff */
[-C--:B------:R-:W-:Y:S02]  /*00f0*/  IABS R7, R4.reuse ;  /* 0x0000000400077213 */ /* 0x080fe40000000000 */
[----:B------:R-:W-:Y:S02]  /*0100*/  IABS R10, R4 ;  /* 0x00000004000a7213 */ /* 0x000fe40000000000 */
[----:B------:R-:W0:Y:S08]  /*0110*/  I2F.RP R0, R7 ;  /* 0x0000000700007306 */ /* 0x000e300000209400 */
[----:B0-----:R-:W0:Y:S02]  /*0120*/  MUFU.RCP R0, R0 ;  /* 0x0000000000007308 */ /* 0x001e240000001000 */
[----:B0-----:R-:W-:-:S02]  /*0130*/  VIADD R2, R0, 0xffffffe ;  /* 0x0ffffffe00027836 */ /* 0x001fc40000000000 */
[----:B------:R-:W-:-:S04]  /*0140*/  IMAD.MOV R0, RZ, RZ, -R10 ;  /* 0x000000ffff007224 */ /* 0x000fc800078e0a0a */
[----:B------:R0:W1:Y:S02]  /*0150*/  F2I.FTZ.U32.TRUNC.NTZ R3, R2 ;  /* 0x0000000200037305 */ /* 0x000064000021f000 */
[----:B0-----:R-:W-:Y:S02]  /*0160*/  IMAD.MOV.U32 R2, RZ, RZ, RZ ;  /* 0x000000ffff027224 */ /* 0x001fe400078e00ff */
[----:B-1----:R-:W-:-:S04]  /*0170*/  IMAD.MOV R6, RZ, RZ, -R3 ;  /* 0x000000ffff067224 */ /* 0x002fc800078e0a03 */
[----:B------:R-:W-:Y:S02]  /*0180*/  IMAD R9, R6, R7, RZ ;  /* 0x0000000706097224 */ /* 0x000fe400078e02ff */
[----:B------:R-:W-:Y:S02]  /*0190*/  IMAD.MOV.U32 R6, RZ, RZ, R8 ;  /* 0x000000ffff067224 */ /* 0x000fe400078e0008 */
[----:B------:R-:W-:-:S06]  /*01a0*/  IMAD.HI.U32 R3, R3, R9, R2 ;  /* 0x0000000903037227 */ /* 0x000fcc00078e0002 */
[----:B------:R-:W-:-:S04]  /*01b0*/  IMAD.HI.U32 R3, R3, R6, RZ ;  /* 0x0000000603037227 */ /* 0x000fc800078e00ff */
[----:B------:R-:W-:-:S05]  /*01c0*/  IMAD R0, R3, R0, R6 ;  /* 0x0000000003007224 */ /* 0x000fca00078e0206 */
[----:B------:R-:W-:-:S13]  /*01d0*/  ISETP.GT.U32.AND P1, PT, R7, R0, PT ;  /* 0x000000000700720c */ /* 0x000fda0003f24070 */
[----:B------:R-:W-:Y:S02]  /*01e0*/  @!P1 IMAD.IADD R0, R0, 0x1, -R7 ;  /* 0x0000000100009824 */ /* 0x000fe400078e0a07 */
[----:B------:R-:W-:Y:S01]  /*01f0*/  @!P1 VIADD R3, R3, 0x1 ;  /* 0x0000000103039836 */ /* 0x000fe20000000000 */
[----:B------:R-:W-:Y:S02]  /*0200*/  ISETP.NE.AND P1, PT, R4, RZ, PT ;  /* 0x000000ff0400720c */ /* 0x000fe40003f25270 */
[----:B------:R-:W-:Y:S02]  /*0210*/  ISETP.GE.U32.AND P0, PT, R0, R7, PT ;  /* 0x000000070000720c */ /* 0x000fe40003f06070 */
[----:B------:R-:W-:-:S04]  /*0220*/  LOP3.LUT R0, R5, R4, RZ, 0x3c, !PT ;  /* 0x0000000405007212 */ /* 0x000fc800078e3cff */
[----:B------:R-:W-:Y:S01]  /*0230*/  ISETP.GE.AND P2, PT, R0, RZ, PT ;  /* 0x000000ff0000720c */ /* 0x000fe20003f46270 */
[----:B------:R-:W-:-:S06]  /*0240*/  VIADD R0, R20, 0x1f ;  /* 0x0000001f14007836 */ /* 0x000fcc0000000000 */
[----:B------:R-:W-:-:S04]  /*0250*/  @P0 VIADD R3, R3, 0x1 ;  /* 0x0000000103030836 */ /* 0x000fc80000000000 */
[----:B------:R-:W-:Y:S01]  /*0260*/  IMAD.MOV.U32 R2, RZ, RZ, R3 ;  /* 0x000000ffff027224 */ /* 0x000fe200078e0003 */
[----:B------:R-:W-:-:S03]  /*0270*/  SHF.R.S32.HI R3, RZ, 0x1f, R0 ;  /* 0x0000001fff037819 */ /* 0x000fc60000011400 */
[----:B------:R-:W-:Y:S01]  /*0280*/  @!P2 IMAD.MOV R2, RZ, RZ, -R2 ;  /* 0x000000ffff02a224 */ /* 0x000fe200078e0a02 */
[----:B------:R-:W-:Y:S02]  /*0290*/  @!P1 LOP3.LUT R2, RZ, R4, RZ, 0x33, !PT ;  /* 0x00000004ff029212 */ /* 0x000fe400078e33ff */
[----:B------:R-:W-:-:S03]  /*02a0*/  LEA.HI R3, R3, R0, RZ, 0x5 ;  /* 0x0000000003037211 */ /* 0x000fc600078f28ff */
[----:B------:R-:W-:Y:S02]  /*02b0*/  IMAD.SHL.U32 R6, R2, 0x8, RZ ;  /* 0x0000000802067824 */ /* 0x000fe400078e00ff */
[----:B------:R-:W-:-:S03]  /*02c0*/  IMAD.MOV R2, RZ, RZ, -R2 ;  /* 0x000000ffff027224 */ /* 0x000fc600078e0a02 */
[----:B------:R-:W-:Y:S01]  /*02d0*/  LEA.HI.SX32 R3, R3, -R6, 0x1b ;  /* 0x8000000603037211 */ /* 0x000fe200078fdaff */
[----:B------:R-:W-:-:S03]  /*02e0*/  IMAD R4, R4, R2, R5 ;  /* 0x0000000204047224 */ /* 0x000fc600078e0205 */
[----:B------:R-:W-:Y:S02]  /*02f0*/  VIMNMX R11, R3, 0x8, PT ;  /* 0x00000008030b7848 */ /* 0x000fe40003fe0100 */
[----:B------:R-:W-:Y:S02]  /*0300*/  IABS R9, R4 ;  /* 0x0000000400097213 */ /* 0x000fe40000000000 */
[----:B------:R-:W-:-:S04]  /*0310*/  IABS R7, R11 ;  /* 0x0000000b00077213 */ /* 0x000fc80000000000 */
[----:B------:R-:W0:Y:S08]  /*0320*/  I2F.RP R0, R7 ;  /* 0x0000000700007306 */ /* 0x000e300000209400 */
[----:B0-----:R-:W0:Y:S02]  /*0330*/  MUFU.RCP R0, R0 ;  /* 0x0000000000007308 */ /* 0x001e240000001000 */
[----:B0-----:R-:W-:-:S06]  /*0340*/  VIADD R3, R0, 0xffffffe ;  /* 0x0ffffffe00037836 */ /* 0x001fcc0000000000 */
[----:B------:R-:W0:Y:S02]  /*0350*/  F2I.FTZ.U32.TRUNC.NTZ R3, R3 ;  /* 0x0000000300037305 */ /* 0x000e24000021f000 */
[----:B0-----:R-:W-:-:S04]  /*0360*/  IMAD.MOV R8, RZ, RZ, -R3 ;  /* 0x000000ffff087224 */ /* 0x001fc800078e0a03 */
[----:B------:R-:W-:Y:S01]  /*0370*/  IMAD.MOV.U32 R2, RZ, RZ, R8 ;  /* 0x000000ffff027224 */ /* 0x000fe200078e0008 */
[----:B------:R-:W-:-:S03]  /*0380*/  IABS R8, R11 ;  /* 0x0000000b00087213 */ /* 0x000fc60000000000 */
[----:B------:R-:W-:Y:S02]  /*0390*/  IMAD R5, R2, R7, RZ ;  /* 0x0000000702057224 */ /* 0x000fe400078e02ff */
[----:B------:R-:W-:Y:S02]  /*03a0*/  IMAD.MOV.U32 R2, RZ, RZ, RZ ;  /* 0x000000ffff027224 */ /* 0x000fe400078e00ff */
[----:B------:R-:W-:Y:S02]  /*03b0*/  IMAD.MOV R0, RZ, RZ, -R8 ;  /* 0x000000ffff007224 */ /* 0x000fe400078e0a08 */
        /* <DEDUP_REMOVED lines=9> */
[----:B------:R-:W-:Y:S02]  /*0450*/  ISETP.GE.AND P2, PT, R0, RZ, PT ;  /* 0x000000ff0000720c */ /* 0x000fe40003f46270 */
[----:B------:R-:W0:Y:S05]  /*0460*/  S2R R0, SR_TID.X ;  /* 0x0000000000007919 */ /* 0x000e2a0000002100 */
[----:B------:R-:W-:Y:S01]  /*0470*/  @P0 VIADD R2, R2, 0x1 ;  /* 0x0000000102020836 */ /* 0x000fe20000000000 */
[----:B------:R-:W-:-:S03]  /*0480*/  ISETP.GT.AND P0, PT, R18, 0x3f, PT ;  /* 0x0000003f1200780c */ /* 0x000fc60003f04270 */
[----:B------:R-:W-:-:S04]  /*0490*/  IMAD.MOV.U32 R7, RZ, RZ, R2 ;  /* 0x000000ffff077224 */ /* 0x000fc800078e0002 */
[----:B------:R-:W-:Y:S01]  /*04a0*/  @!P2 IMAD.MOV R7, RZ, RZ, -R7 ;  /* 0x000000ffff07a224 */ /* 0x000fe200078e0a07 */
[----:B------:R-:W-:-:S05]  /*04b0*/  @!P1 LOP3.LUT R7, RZ, R11, RZ, 0x33, !PT ;  /* 0x0000000bff079212 */ /* 0x000fca00078e33ff */
[----:B------:R-:W-:Y:S01]  /*04c0*/  IMAD.MOV R2, RZ, RZ, -R7 ;  /* 0x000000ffff027224 */ /* 0x000fe200078e0a07 */
[----:B------:R-:W-:Y:S02]  /*04d0*/  @!P0 CS2R R52, SRZ ;  /* 0x0000000000348805 */ /* 0x000fe4000001ff00 */
[----:B------:R-:W-:Y:S01]  /*04e0*/  @!P0 CS2R R54, SRZ ;  /* 0x0000000000368805 */ /* 0x000fe2000001ff00 */
[----:B------:R-:W-:Y:S02]  /*04f0*/  IMAD.SHL.U32 R7, R7, 0x10, RZ ;  /* 0x0000001007077824 */ /* 0x000fe400078e00ff */
[----:B------:R-:W-:-:S04]  /*0500*/  IMAD R2, R11, R2, R4 ;  /* 0x000000020b027224 */ /* 0x000fc800078e0204 */
[----:B------:R-:W-:Y:S01]  /*0510*/  IMAD.IADD R2, R6, 0x1, R2 ;  /* 0x0000000106027824 */ /* 0x000fe200078e0202 */
[C---:B0-----:R-:W-:Y:S01]  /*0520*/  LOP3.LUT R3, R0.reuse, 0x1f, RZ, 0xc0, !PT ;  /* 0x0000001f00037812 */ /* 0x041fe200078ec0ff */
[----:B------:R-:W-:Y:S01]  /*0530*/  @!P0 IMAD.SHL.U32 R5, R0, 0x8, RZ ;  /* 0x0000000800058824 */ /* 0x000fe200078e00ff */
[----:B------:R-:W-:-:S03]  /*0540*/  SHF.R.U32.HI R4, RZ, 0x5, R0 ;  /* 0x00000005ff047819 */ /* 0x000fc60000011600 */
[----:B------:R-:W-:Y:S01]  /*0550*/  IMAD R2, R2, 0x20, R3 ;  /* 0x0000002002027824 */ /* 0x000fe200078e0203 */
[----:B------:R-:W-:Y:S02]  /*0560*/  LOP3.LUT R3, R0, 0x3f, RZ, 0xc0, !PT ;  /* 0x0000003f00037812 */ /* 0x000fe400078ec0ff */
[----:B------:R-:W-:Y:S01]  /*0570*/  SGXT.U32 R4, R4, 0x1 ;  /* 0x000000010404781a */ /* 0x000fe20000000000 */
[----:B------:R-:W-:Y:S06]  /*0580*/  @!P0 BRA `(.L_x_0) ;  /* 0x0000002800ac8947 */ /* 0x000fec0003800000 */
[----:B------:R-:W-:Y:S01]  /*0590*/  IABS R13, R20 ;  /* 0x00000014000d7213 */ /* 0x000fe20000000000 */
[C---:B------:R-:W-:Y:S01]  /*05a0*/  VIADD R14, R7.reuse, 0xb ;  /* 0x0000000b070e7836 */ /* 0x040fe20000000000 */
[----:B------:R-:W-:Y:S01]  /*05b0*/  IABS R32, R21 ;  /* 0x0000001500207213 */ /* 0x000fe20000000000 */
[C---:B------:R-:W-:Y:S01]  /*05c0*/  VIADD R26, R7.reuse, 0x8 ;  /* 0x00000008071a7836 */ /* 0x040fe20000000000 */
[----:B------:R-:W0:Y:S01]  /*05d0*/  I2F.RP R6, R13 ;  /* 0x0000000d00067306 */ /* 0x000e220000209400 */
[----:B------:R-:W-:Y:S01]  /*05e0*/  IABS R12, R2 ;  /* 0x00000002000c7213 */ /* 0x000fe20000000000 */
[C---:B------:R-:W-:Y:S01]  /*05f0*/  VIADD R22, R7.reuse, 0x9 ;  /* 0x0000000907167836 */ /* 0x040fe20000000000 */
[----:B------:R-:W-:Y:S01]  /*0600*/  ISETP.GE.AND P3, PT, R2, RZ, PT ;  /* 0x000000ff0200720c */ /* 0x000fe20003f66270 */
[C---:B------:R-:W-:Y:S01]  /*0610*/  VIADD R29, R7.reuse, 0x7 ;  /* 0x00000007071d7836 */ /* 0x040fe20000000000 */
[----:B------:R-:W-:Y:S01]  /*0620*/  ISETP.NE.AND P6, PT, R20, RZ, PT ;  /* 0x000000ff1400720c */ /* 0x000fe20003fc5270 */
[C---:B------:R-:W-:Y:S01]  /*0630*/  VIADD R30, R7.reuse, 0x6 ;  /* 0x00000006071e7836 */ /* 0x040fe20000000000 */
[----:B------:R-:W-:Y:S01]  /*0640*/  IABS R19, R14 ;  /* 0x0000000e00137213 */ /* 0x000fe20000000000 */
[----:B------:R-:W1:Y:S01]  /*0650*/  I2F.RP R5, R32 ;  /* 0x0000002000057306 */ /* 0x000e620000209400 */
[----:B------:R-:W-:Y:S01]  /*0660*/  IABS R23, R26 ;  /* 0x0000001a00177213 */ /* 0x000fe20000000000 */
[C---:B------:R-:W-:Y:S01]  /*0670*/  VIADD R31, R7.reuse, 0x5 ;  /* 0x00000005071f7836 */ /* 0x040fe20000000000 */
[----:B------:R-:W-:Y:S01]  /*0680*/  IABS R25, R29 ;  /* 0x0000001d00197213 */ /* 0x000fe20000000000 */
[C---:B------:R-:W-:Y:S01]  /*0690*/  VIADD R33, R7.reuse, 0x4 ;  /* 0x0000000407217836 */ /* 0x040fe20000000000 */
[----:B------:R-:W-:Y:S01]  /*06a0*/  IABS R27, R30 ;  /* 0x0000001e001b7213 */ /* 0x000fe20000000000 */
[C---:B------:R-:W-:Y:S01]  /*06b0*/  VIADD R34, R7.reuse, 0x3 ;  /* 0x0000000307227836 */ /* 0x040fe20000000000 */
[----:B------:R-:W2:Y:S01]  /*06c0*/  LDC.64 R66, c[0x0][0x218] ;  /* 0x00008600ff427b82 */ /* 0x000ea20000000a00 */
[----:B0-----:R-:W0:Y:S01]  /*06d0*/  MUFU.RCP R6, R6 ;  /* 0x0000000600067308 */ /* 0x001e220000001000 */
[C---:B------:R-:W-:Y:S01]  /*06e0*/  VIADD R35, R7.reuse, 0x2 ;  /* 0x0000000207237836 */ /* 0x040fe20000000000 */
[----:B------:R-:W-:Y:S01]  /*06f0*/  ULDC UR5, c[0x0][0x234] ;  /* 0x00008d0000057ab9 */ /* 0x000fe20000000800 */
[----:B------:R-:W-:Y:S01]  /*0700*/  VIADD R36, R7, 0x1 ;  /* 0x0000000107247836 */ /* 0x000fe20000000000 */
[----:B------:R-:W-:Y:S01]  /*0710*/  ULDC.64 UR8, c[0x0][0x210] ;  /* 0x0000840000087ab9 */ /* 0x000fe20000000a00 */
[----:B------:R-:W-:-:S02]  /*0720*/  LOP3.LUT R109, R4, 0x36, RZ, 0xfc, !PT ;  /* 0x00000036046d7812 */ /* 0x000fc400078efcff */
[----:B------:R-:W-:Y:S02]  /*0730*/  CS2R R52, SRZ ;  /* 0x0000000000347805 */ /* 0x000fe4000001ff00 */
[----:B------:R-:W-:Y:S01]  /*0740*/  IABS R24, R35 ;  /* 0x0000002300187213 */ /* 0x000fe20000000000 */
[----:B-1----:R-:W-:Y:S01]  /*0750*/  MUFU.RCP R5, R5 ;  /* 0x0000000500057308 */ /* 0x002fe20000001000 */
[C---:B------:R-:W-:Y:S02]  /*0760*/  LOP3.LUT R111, R4.reuse, 0x34, RZ, 0xfc, !PT ;  /* 0x00000034046f7812 */ /* 0x040fe400078efcff */
[----:B------:R-:W-:Y:S02]  /*0770*/  CS2R R54, SRZ ;  /* 0x0000000000367805 */ /* 0x000fe4000001ff00 */
[----:B------:R-:W-:Y:S02]  /*0780*/  LOP3.LUT R113, R4, 0x32, RZ, 0xfc, !PT ;  /* 0x0000003204717812 */ /* 0x000fe400078efcff */
[----:B------:R-:W-:-:S02]  /*0790*/  CS2R R60, SRZ ;  /* 0x00000000003c7805 */ /* 0x000fc4000001ff00 */
[C---:B------:R-:W-:Y:S02]  /*07a0*/  LOP3.LUT R115, R4.reuse, 0x30, RZ, 0xfc, !PT ;  /* 0x0000003004737812 */ /* 0x040fe400078efcff */
[----:B------:R-:W-:Y:S02]  /*07b0*/  CS2R R62, SRZ ;  /* 0x00000000003e7805 */ /* 0x000fe4000001ff00 */
[----:B------:R-:W-:Y:S01]  /*07c0*/  LOP3.LUT R117, R4, 0x2e, RZ, 0xfc, !PT ;  /* 0x0000002e04757812 */ /* 0x000fe200078efcff */
[----:B0-----:R-:W-:Y:S01]  /*07d0*/  VIADD R10, R6, 0xffffffe ;  /* 0x0ffffffe060a7836 */ /* 0x001fe20000000000 */
[C---:B------:R-:W-:Y:S02]  /*07e0*/  LOP3.LUT R119, R4.reuse, 0x2c, RZ, 0xfc, !PT ;  /* 0x0000002c04777812 */ /* 0x040fe400078efcff */
[C---:B------:R-:W-:Y:S01]  /*07f0*/  LOP3.LUT R121, R4.reuse, 0x2a, RZ, 0xfc, !PT ;  /* 0x0000002a04797812 */ /* 0x040fe200078efcff */
[----:B------:R0:W1:Y:S01]  /*0800*/  F2I.FTZ.U32.TRUNC.NTZ R9, R10 ;  /* 0x0000000a00097305 */ /* 0x000062000021f000 */
[----:B------:R-:W-:-:S02]  /*0810*/  LOP3.LUT R123, R4, 0x28, RZ, 0xfc, !PT ;  /* 0x00000028047b7812 */ /* 0x000fc400078efcff */
[C---:B------:R-:W-:Y:S02]  /*0820*/  LOP3.LUT R125, R4.reuse, 0x26, RZ, 0xfc, !PT ;  /* 0x00000026047d7812 */ /* 0x040fe400078efcff */
[C---:B------:R-:W-:Y:S02]  /*0830*/  LOP3.LUT R127, R4.reuse, 0x24, RZ, 0xfc, !PT ;  /* 0x00000024047f7812 */ /* 0x040fe400078efcff */
[C---:B------:R-:W-:Y:S01]  /*0840*/  LOP3.LUT R129, R4.reuse, 0x22, RZ, 0xfc, !PT ;  /* 0x0000002204817812 */ /* 0x040fe200078efcff */
[----:B0-----:R-:W-:Y:S01]  /*0850*/  VIADD R10, R7, 0xc ;  /* 0x0000000c070a7836 */ /* 0x001fe20000000000 */
[C---:B------:R-:W-:Y:S02]  /*0860*/  LOP3.LUT R131, R4.reuse, 0x20, RZ, 0xfc, !PT ;  /* 0x0000002004837812 */ /* 0x040fe400078efcff */
[----:B------:R-:W-:Y:S02]  /*0870*/  LOP3.LUT R133, R4, 0x1e, RZ, 0xfc, !PT ;  /* 0x0000001e04857812 */ /* 0x000fe400078efcff */
[----:B------:R-:W-:Y:S01]  /*0880*/  IABS R17, R10 ;  /* 0x0000000a00117213 */ /* 0x000fe20000000000 */
[----:B-1----:R-:W-:Y:S01]  /*0890*/  IMAD.MOV R8, RZ, RZ, -R9 ;  /* 0x000000ffff087224 */ /* 0x002fe200078e0a09 */
[----:B------:R-:W-:-:S02]  /*08a0*/  ISETP.GE.AND P5, PT, R10, RZ, PT ;  /* 0x000000ff0a00720c */ /* 0x000fc40003fa6270 */
[----:B------:R-:W-:Y:S01]  /*08b0*/  LOP3.LUT R135, R4, 0x1c, RZ, 0xfc, !PT ;  /* 0x0000001c04877812 */ /* 0x000fe200078efcff */
[----:B------:R-:W-:Y:S01]  /*08c0*/  IMAD R11, R8, R13, RZ ;  /* 0x0000000d080b7224 */ /* 0x000fe200078e02ff */
[C---:B------:R-:W-:Y:S01]  /*08d0*/  LOP3.LUT R137, R4.reuse, 0x1a, RZ, 0xfc, !PT ;  /* 0x0000001a04897812 */ /* 0x040fe200078efcff */
[----:B------:R-:W-:Y:S01]  /*08e0*/  IMAD.MOV.U32 R8, RZ, RZ, RZ ;  /* 0x000000ffff087224 */ /* 0x000fe200078e00ff */
[C---:B------:R-:W-:Y:S02]  /*08f0*/  LOP3.LUT R139, R4.reuse, 0x18, RZ, 0xfc, !PT ;  /* 0x00000018048b7812 */ /* 0x040fe400078efcff */
[C---:B------:R-:W-:Y:S01]  /*0900*/  LOP3.LUT R141, R4.reuse, 0x16, RZ, 0xfc, !PT ;  /* 0x00000016048d7812 */ /* 0x040fe200078efcff */
[----:B------:R-:W-:Y:S01]  /*0910*/  IMAD.HI.U32 R6, R9, R11, R8 ;  /* 0x0000000b09067227 */ /* 0x000fe200078e0008 */
[----:B------:R-:W-:-:S03]  /*0920*/  LOP3.LUT R143, R4, 0x14, RZ, 0xfc, !PT ;  /* 0x00000014048f7812 */ /* 0x000fc600078efcff */
[----:B------:R-:W-:Y:S02]  /*0930*/  VIADD R8, R5, 0xffffffe ;  /* 0x0ffffffe05087836 */ /* 0x000fe40000000000 */
[----:B------:R-:W-:Y:S02]  /*0940*/  IMAD.HI.U32 R6, R6, R12, RZ ;  /* 0x0000000c06067227 */ /* 0x000fe400078e00ff */
[----:B------:R0:W1:Y:S02]  /*0950*/  F2I.FTZ.U32.TRUNC.NTZ R9, R8 ;  /* 0x0000000800097305 */ /* 0x000064000021f000 */
[----:B------:R-:W-:Y:S02]  /*0960*/  IMAD.MOV R6, RZ, RZ, -R6 ;  /* 0x000000ffff067224 */ /* 0x000fe400078e0a06 */
[----:B------:R-:W-:Y:S02]  /*0970*/  VIADD R5, R7, 0xf ;  /* 0x0000000f07057836 */ /* 0x000fe40000000000 */
[----:B------:R-:W-:-:S02]  /*0980*/  IMAD R12, R13, R6, R12 ;  /* 0x000000060d0c7224 */ /* 0x000fc400078e020c */
[----:B0-----:R-:W-:Y:S01]  /*0990*/  IMAD.MOV.U32 R8, RZ, RZ, RZ ;  /* 0x000000ffff087224 */ /* 0x001fe200078e00ff */
[----:B------:R-:W-:Y:S02]  /*09a0*/  IABS R6, R5 ;  /* 0x0000000500067213 */ /* 0x000fe40000000000 */
[----:B------:R-:W-:Y:S02]  /*09b0*/  ISETP.GT.U32.AND P0, PT, R13, R12, PT ;  /* 0x0000000c0d00720c */ /* 0x000fe40003f04070 */
[----:B------:R-:W-:Y:S01]  /*09c0*/  ISETP.GE.AND P4, PT, R5, RZ, PT ;  /* 0x000000ff0500720c */ /* 0x000fe20003f86270 */
[----:B-1----:R-:W-:-:S04]  /*09d0*/  IMAD.MOV R11, RZ, RZ, -R9 ;  /* 0x000000ffff0b7224 */ /* 0x002fc800078e0a09 */
[----:B------:R-:W-:-:S04]  /*09e0*/  IMAD R11, R11, R32, RZ ;  /* 0x000000200b0b7224 */ /* 0x000fc800078e02ff */
[----:B------:R-:W-:-:S04]  /*09f0*/  IMAD.HI.U32 R8, R9, R11, R8 ;  /* 0x0000000b09087227 */ /* 0x000fc800078e0008 */
[----:B------:R-:W-:Y:S02]  /*0a00*/  IMAD.MOV.U32 R9, RZ, RZ, R6 ;  /* 0x000000ffff097224 */ /* 0x000fe400078e0006 */
[----:B------:R-:W-:Y:S02]  /*0a10*/  @!P0 IMAD.IADD R12, R12, 0x1, -R13 ;  /* 0x000000010c0c8824 */ /* 0x000fe400078e0a0d */
[----:B------:R-:W-:-:S03]  /*0a20*/  IMAD.HI.U32 R6, R8, R9, RZ ;  /* 0x0000000908067227 */ /* 0x000fc600078e00ff */
[----:B------:R-:W-:Y:S01]  /*0a30*/  ISETP.GT.U32.AND P0, PT, R13, R12, PT ;  /* 0x0000000c0d00720c */ /* 0x000fe20003f04070 */
[----:B------:R-:W-:Y:S02]  /*0a40*/  IMAD.MOV R6, RZ, RZ, -R6 ;  /* 0x000000ffff067224 */ /* 0x000fe400078e0a06 */
[----:B------:R-:W-:-:S04]  /*0a50*/  IMAD.HI.U32 R10, R8, R17, RZ ;  /* 0x00000011080a7227 */ /* 0x000fc800078e00ff */
[C---:B------:R-:W-:Y:S02]  /*0a60*/  IMAD R5, R32.reuse, R6, R9 ;  /* 0x0000000620057224 */ /* 0x040fe400078e0209 */
[C---:B------:R-:W-:Y:S02]  /*0a70*/  VIADD R6, R7.reuse, 0xe ;  /* 0x0000000e07067836 */ /* 0x040fe40000000000 */
[----:B------:R-:W-:Y:S01]  /*0a80*/  VIADD R9, R7, 0xd ;  /* 0x0000000d07097836 */ /* 0x000fe20000000000 */
[----:B------:R-:W-:Y:S01]  /*0a90*/  ISETP.GT.U32.AND P2, PT, R32, R5, PT ;  /* 0x000000052000720c */ /* 0x000fe20003f44070 */
[----:B------:R-:W-:Y:S01]  /*0aa0*/  @!P0 IMAD.IADD R12, R12, 0x1, -R13 ;  /* 0x000000010c0c8824 */ /* 0x000fe200078e0a0d */
[----:B------:R-:W-:Y:S01]  /*0ab0*/  IABS R13, R6 ;  /* 0x00000006000d7213 */ /* 0x000fe20000000000 */
[----:B------:R-:W-:Y:S01]  /*0ac0*/  IMAD.HI.U32 R11, R8, R19, RZ ;  /* 0x00000013080b7227 */ /* 0x000fe200078e00ff */
[----:B------:R-:W-:Y:S02]  /*0ad0*/  ISETP.GE.AND P0, PT, R6, RZ, PT ;  /* 0x000000ff0600720c */ /* 0x000fe40003f06270 */
[----:B------:R-:W-:Y:S01]  /*0ae0*/  IABS R15, R9 ;  /* 0x00000009000f7213 */ /* 0x000fe20000000000 */
[----:B------:R-:W-:Y:S01]  /*0af0*/  IMAD.HI.U32 R6, R8, R13, RZ ;  /* 0x0000000d08067227 */ /* 0x000fe200078e00ff */
[----:B------:R-:W-:-:S03]  /*0b00*/  ISETP.GE.AND P1, PT, R9, RZ, PT ;  /* 0x000000ff0900720c */ /* 0x000fc60003f26270 */
[----:B------:R-:W-:-:S04]  /*0b10*/  IMAD.HI.U32 R9, R8, R15, RZ ;  /* 0x0000000f08097227 */ /* 0x000fc800078e00ff */
[----:B------:R-:W-:Y:S02]  /*0b20*/  @!P2 IMAD.IADD R5, R5, 0x1, -R32 ;  /* 0x000000010505a824 */ /* 0x000fe400078e0a20 */
[----:B------:R-:W-:Y:S02]  /*0b30*/  IMAD.MOV R6, RZ, RZ, -R6 ;  /* 0x000000ffff067224 */ /* 0x000fe400078e0a06 */
[----:B------:R-:W-:Y:S01]  /*0b40*/  IMAD.MOV.U32 R28, RZ, RZ, R12 ;  /* 0x000000ffff1c7224 */ /* 0x000fe200078e000c */
[C---:B------:R-:W-:Y:S01]  /*0b50*/  ISETP.GT.U32.AND P2, PT, R32.reuse, R5, PT ;  /* 0x000000052000720c */ /* 0x040fe20003f44070 */
[----:B------:R-:W-:Y:S02]  /*0b60*/  IMAD.MOV R10, RZ, RZ, -R10 ;  /* 0x000000ffff0a7224 */ /* 0x000fe400078e0a0a */
[----:B------:R-:W-:Y:S02]  /*0b70*/  IMAD.MOV R9, RZ, RZ, -R9 ;  /* 0x000000ffff097224 */ /* 0x000fe400078e0a09 */
[----:B------:R-:W-:-:S02]  /*0b80*/  IMAD R6, R32, R6, R13 ;  /* 0x0000000620067224 */ /* 0x000fc400078e020d */
[----:B------:R-:W-:Y:S02]  /*0b90*/  IMAD.MOV R12, RZ, RZ, -R11 ;  /* 0x000000ffff0c7224 */ /* 0x000fe400078e0a0b */
[----:B------:R-:W-:Y:S01]  /*0ba0*/  @!P3 IMAD.MOV R28, RZ, RZ, -R28 ;  /* 0x000000ffff1cb224 */ /* 0x000fe200078e0a1c */
[----:B------:R-:W-:Y:S01]  /*0bb0*/  @!P6 LOP3.LUT R28, RZ, R20, RZ, 0x33, !PT ;  /* 0x00000014ff1ce212 */ /* 0x000fe200078e33ff */
[C---:B------:R-:W-:Y:S01]  /*0bc0*/  IMAD R11, R32.reuse, R10, R17 ;  /* 0x0000000a200b7224 */ /* 0x040fe200078e0211 */
[----:B------:R-:W-:Y:S01]  /*0bd0*/  ISETP.GT.U32.AND P6, PT, R32, R6, PT ;  /* 0x000000062000720c */ /* 0x000fe20003fc4070 */
[----:B------:R-:W-:Y:S01]  /*0be0*/  @!P2 IMAD.IADD R5, R5, 0x1, -R32 ;  /* 0x000000010505a824 */ /* 0x000fe200078e0a20 */
[----:B------:R-:W-:Y:S01]  /*0bf0*/  ISETP.GE.AND P3, PT, R14, RZ, PT ;  /* 0x000000ff0e00720c */ /* 0x000fe20003f66270 */
[----:B------:R-:W-:Y:S02]  /*0c00*/  IMAD R9, R32, R9, R15 ;  /* 0x0000000920097224 */ /* 0x000fe400078e020f */
[----:B------:R-:W-:-:S02]  /*0c10*/  IMAD.MOV.U32 R10, RZ, RZ, R5 ;  /* 0x000000ffff0a7224 */ /* 0x000fc400078e0005 */
[C---:B------:R-:W-:Y:S01]  /*0c20*/  IMAD R13, R32.reuse, R12, R19 ;  /* 0x0000000c200d7224 */ /* 0x040fe200078e0213 */
[----:B------:R-:W-:Y:S01]  /*0c30*/  IABS R19, R22 ;  /* 0x0000001600137213 */ /* 0x000fe20000000000 */
[----:B------:R-:W-:Y:S01]  /*0c40*/  @!P4 IMAD.MOV R10, RZ, RZ, -R10 ;  /* 0x000000ffff0ac224 */ /* 0x000fe200078e0a0a */
[----:B------:R-:W-:Y:S01]  /*0c50*/  ISETP.GT.U32.AND P4, PT, R32, R9, PT ;  /* 0x000000092000720c */ /* 0x000fe20003f84070 */
[----:B------:R-:W-:Y:S02]  /*0c60*/  VIADD R12, R7, 0xa ;  /* 0x0000000a070c7836 */ /* 0x000fe40000000000 */
[----:B------:R-:W-:Y:S02]  /*0c70*/  @!P6 IMAD.IADD R6, R6, 0x1, -R32 ;  /* 0x000000010606e824 */ /* 0x000fe400078e0a20 */
[----:B------:R-:W-:Y:S01]  /*0c80*/  IMAD.HI.U32 R14, R8, R23, RZ ;  /* 0x00000017080e7227 */ /* 0x000fe200078e00ff */
[----:B------:R-:W-:Y:S02]  /*0c90*/  IABS R17, R12 ;  /* 0x0000000c00117213 */ /* 0x000fe40000000000 */
[----:B------:R-:W-:Y:S01]  /*0ca0*/  ISETP.GT.U32.AND P6, PT, R32, R6, PT ;  /* 0x000000062000720c */ /* 0x000fe20003fc4070 */
[----:B------:R-:W-:Y:S01]  /*0cb0*/  IMAD.HI.U32 R15, R8, R25, RZ ;  /* 0x00000019080f7227 */ /* 0x000fe200078e00ff */
[----:B------:R-:W-:-:S03]  /*0cc0*/  ISETP.GE.AND P2, PT, R12, RZ, PT ;  /* 0x000000ff0c00720c */ /* 0x000fc60003f46270 */
[----:B------:R-:W-:Y:S02]  /*0cd0*/  @!P4 IMAD.IADD R9, R9, 0x1, -R32 ;  /* 0x000000010909c824 */ /* 0x000fe400078e0a20 */
[----:B------:R-:W-:-:S03]  /*0ce0*/  IMAD.HI.U32 R5, R8, R17, RZ ;  /* 0x0000001108057227 */ /* 0x000fc600078e00ff */
[----:B------:R-:W-:Y:S01]  /*0cf0*/  ISETP.GT.U32.AND P4, PT, R32, R9, PT ;  /* 0x000000092000720c */ /* 0x000fe20003f84070 */
[----:B------:R-:W-:-:S04]  /*0d00*/  IMAD.HI.U32 R12, R8, R19, RZ ;  /* 0x00000013080c7227 */ /* 0x000fc800078e00ff */
[----:B------:R-:W-:Y:S01]  /*0d10*/  @!P6 IMAD.IADD R6, R6, 0x1, -R32 ;  /* 0x000000010606e824 */ /* 0x000fe200078e0a20 */
[C---:B------:R-:W-:Y:S01]  /*0d20*/  ISETP.GT.U32.AND P6, PT, R32.reuse, R11, PT ;  /* 0x0000000b2000720c */ /* 0x040fe20003fc4070 */
[----:B------:R-:W-:Y:S02]  /*0d30*/  IMAD.MOV R5, RZ, RZ, -R5 ;  /* 0x000000ffff057224 */ /* 0x000fe400078e0a05 */
[----:B------:R-:W-:Y:S02]  /*0d40*/  IMAD.MOV R14, RZ, RZ, -R14 ;  /* 0x000000ffff0e7224 */ /* 0x000fe400078e0a0e */
[----:B------:R-:W-:Y:S02]  /*0d50*/  IMAD.MOV R16, RZ, RZ, -R12 ;  /* 0x000000ffff107224 */ /* 0x000fe400078e0a0c */
[----:B------:R-:W-:Y:S01]  /*0d60*/  @!P4 IMAD.IADD R9, R9, 0x1, -R32 ;  /* 0x000000010909c824 */ /* 0x000fe200078e0a20 */
[C---:B------:R-:W-:Y:S01]  /*0d70*/  ISETP.GT.U32.AND P4, PT, R32.reuse, R13, PT ;  /* 0x0000000d2000720c */ /* 0x040fe20003f84070 */
[----:B------:R-:W-:-:S02]  /*0d80*/  IMAD R5, R32, R5, R17 ;  /* 0x0000000520057224 */ /* 0x000fc400078e0211 */
[----:B------:R-:W-:Y:S02]  /*0d90*/  IMAD.MOV R20, RZ, RZ, -R15 ;  /* 0x000000ffff147224 */ /* 0x000fe400078e0a0f */
[--C-:B------:R-:W-:Y:S01]  /*0da0*/  @!P6 IMAD.IADD R11, R11, 0x1, -R32.reuse ;  /* 0x000000010b0be824 */ /* 0x100fe200078e0a20 */
[C---:B------:R-:W-:Y:S01]  /*0db0*/  ISETP.GT.U32.AND P6, PT, R32.reuse, R5, PT ;  /* 0x000000052000720c */ /* 0x040fe20003fc4070 */
[C---:B------:R-:W-:Y:S01]  /*0dc0*/  IMAD R17, R32.reuse, R14, R23 ;  /* 0x0000000e20117224 */ /* 0x040fe200078e0217 */
[----:B------:R-:W-:Y:S01]  /*0dd0*/  IABS R23, R31 ;  /* 0x0000001f00177213 */ /* 0x000fe20000000000 */
[C---:B------:R-:W-:Y:S02]  /*0de0*/  IMAD R15, R32.reuse, R16, R19 ;  /* 0x00000010200f7224 */ /* 0x040fe400078e0213 */
[----:B------:R-:W-:Y:S02]  /*0df0*/  IMAD.MOV.U32 R14, RZ, RZ, R9 ;  /* 0x000000ffff0e7224 */ /* 0x000fe400078e0009 */
[----:B------:R-:W-:Y:S01]  /*0e00*/  @!P4 IMAD.IADD R13, R13, 0x1, -R32 ;  /* 0x000000010d0dc824 */ /* 0x000fe200078e0a20 */
[C---:B------:R-:W-:Y:S01]  /*0e10*/  ISETP.GT.U32.AND P4, PT, R32.reuse, R11, PT ;  /* 0x0000000b2000720c */ /* 0x040fe20003f84070 */
[----:B------:R-:W-:Y:S01]  /*0e20*/  @!P1 IMAD.MOV R14, RZ, RZ, -R14 ;  /* 0x000000ffff0e9224 */ /* 0x000fe200078e0a0e */
[----:B------:R-:W-:Y:S01]  /*0e30*/  ISETP.GT.U32.AND P1, PT, R32, R15, PT ;  /* 0x0000000f2000720c */ /* 0x000fe20003f24070 */
[----:B------:R-:W-:-:S04]  /*0e40*/  IMAD.HI.U32 R12, R8, R27, RZ ;  /* 0x0000001b080c7227 */ /* 0x000fc800078e00ff */
[----:B------:R-:W-:Y:S02]  /*0e50*/  IMAD.MOV R12, RZ, RZ, -R12 ;  /* 0x000000ffff0c7224 */ /* 0x000fe400078e0a0c */
[C---:B------:R-:W-:Y:S01]  /*0e60*/  IMAD R19, R32.reuse, R20, R25 ;  /* 0x0000001420137224 */ /* 0x040fe200078e0219 */
[----:B------:R-:W-:Y:S01]  /*0e70*/  IABS R25, R33 ;  /* 0x0000002100197213 */ /* 0x000fe20000000000 */
[C---:B------:R-:W-:Y:S01]  /*0e80*/  IMAD R20, R32.reuse, R12, R27 ;  /* 0x0000000c20147224 */ /* 0x040fe200078e021b */
[----:B------:R-:W-:Y:S01]  /*0e90*/  IABS R27, R34 ;  /* 0x00000022001b7213 */ /* 0x000fe20000000000 */
[--C-:B------:R-:W-:Y:S01]  /*0ea0*/  @!P4 IMAD.IADD R11, R11, 0x1, -R32.reuse ;  /* 0x000000010b0bc824 */ /* 0x100fe200078e0a20 */
[----:B------:R-:W-:Y:S01]  /*0eb0*/  ISETP.GT.U32.AND P4, PT, R32, R17, PT ;  /* 0x000000112000720c */ /* 0x000fe20003f84070 */
[----:B------:R-:W-:Y:S01]  /*0ec0*/  @!P1 IMAD.IADD R15, R15, 0x1, -R32 ;  /* 0x000000010f0f9824 */ /* 0x000fe200078e0a20 */
[----:B------:R-:W-:Y:S01]  /*0ed0*/  ISETP.GE.AND P1, PT, R22, RZ, PT ;  /* 0x000000ff1600720c */ /* 0x000fe20003f26270 */
[----:B------:R-:W-:-:S02]  /*0ee0*/  IMAD.MOV.U32 R12, RZ, RZ, R6 ;  /* 0x000000ffff0c7224 */ /* 0x000fc400078e0006 */
[----:B------:R-:W-:-:S04]  /*0ef0*/  IMAD.HI.U32 R6, R8, R23, RZ ;  /* 0x0000001708067227 */ /* 0x000fc800078e00ff */
[----:B------:R-:W-:Y:S02]  /*0f00*/  IMAD.MOV R6, RZ, RZ, -R6 ;  /* 0x000000ffff067224 */ /* 0x000fe400078e0a06 */
[--C-:B------:R-:W-:Y:S02]  /*0f10*/  @!P6 IMAD.IADD R5, R5, 0x1, -R32.reuse ;  /* 0x000000010505e824 */ /* 0x100fe400078e0a20 */
[----:B------:R-:W-:Y:S01]  /*0f20*/  @!P4 IMAD.IADD R17, R17, 0x1, -R32 ;  /* 0x000000011111c824 */ /* 0x000fe200078e0a20 */
[C---:B------:R-:W-:Y:S01]  /*0f30*/  ISETP.GT.U32.AND P4, PT, R32.reuse, R15, PT ;  /* 0x0000000f2000720c */ /* 0x040fe20003f84070 */
[C---:B------:R-:W-:Y:S01]  /*0f40*/  IMAD R22, R32.reuse, R6, R23 ;  /* 0x0000000620167224 */ /* 0x040fe200078e0217 */
[C---:B------:R-:W-:Y:S01]  /*0f50*/  ISETP.GT.U32.AND P6, PT, R32.reuse, R5, PT ;  /* 0x000000052000720c */ /* 0x040fe20003fc4070 */
[----:B------:R-:W-:Y:S01]  /*0f60*/  @!P0 IMAD.MOV R12, RZ, RZ, -R12 ;  /* 0x000000ffff0c8224 */ /* 0x000fe200078e0a0c */
[----:B------:R-:W-:Y:S01]  /*0f70*/  ISETP.GT.U32.AND P0, PT, R32, R13, PT ;  /* 0x0000000d2000720c */ /* 0x000fe20003f04070 */
[----:B------:R-:W-:-:S04]  /*0f80*/  IMAD.HI.U32 R9, R8, R25, RZ ;  /* 0x0000001908097227 */ /* 0x000fc800078e00ff */
[----:B------:R-:W-:Y:S02]  /*0f90*/  IMAD.MOV R9, RZ, RZ, -R9 ;  /* 0x000000ffff097224 */ /* 0x000fe400078e0a09 */
[----:B------:R-:W-:-:S04]  /*0fa0*/  IMAD.HI.U32 R16, R8, R27, RZ ;  /* 0x0000001b08107227 */ /* 0x000fc800078e00ff */
[----:B------:R-:W-:Y:S01]  /*0fb0*/  @!P4 IMAD.IADD R15, R15, 0x1, -R32 ;  /* 0x000000010f0fc824 */ /* 0x000fe200078e0a20 */
[C---:B------:R-:W-:Y:S01]  /*0fc0*/  ISETP.GT.U32.AND P4, PT, R32.reuse, R22, PT ;  /* 0x000000162000720c */ /* 0x040fe20003f84070 */
[----:B------:R-:W-:Y:S01]  /*0fd0*/  IMAD R23, R32, R9, R25 ;  /* 0x0000000920177224 */ /* 0x000fe200078e0219 */
[----:B------:R-:W-:Y:S01]  /*0fe0*/  IABS R9, R36 ;  /* 0x0000002400097213 */ /* 0x000fe20000000000 */
[----:B------:R-:W-:Y:S02]  /*0ff0*/  IMAD.MOV.U32 R25, RZ, RZ, R24 ;  /* 0x000000ffff197224 */ /* 0x000fe400078e0018 */
[----:B------:R-:W-:Y:S02]  /*1000*/  IMAD.MOV R16, RZ, RZ, -R16 ;  /* 0x000000ffff107224 */ /* 0x000fe400078e0a10 */
[----:B------:R-:W-:-:S04]  /*1010*/  IMAD.HI.U32 R6, R8, R25, RZ ;  /* 0x0000001908067227 */ /* 0x000fc800078e00ff */
[--C-:B------:R-:W-:Y:S01]  /*1020*/  @!P0 IMAD.IADD R13, R13, 0x1, -R32.reuse ;  /* 0x000000010d0d8824 */ /* 0x100fe200078e0a20 */
[C---:B------:R-:W-:Y:S01]  /*1030*/  ISETP.GT.U32.AND P0, PT, R32.reuse, R19, PT ;  /* 0x000000132000720c */ /* 0x040fe20003f04070 */
[----:B------:R-:W-:Y:S01]  /*1040*/  @!P6 IMAD.IADD R5, R5, 0x1, -R32 ;  /* 0x000000010505e824 */ /* 0x000fe200078e0a20 */
[C---:B------:R-:W-:Y:S01]  /*1050*/  ISETP.GT.U32.AND P6, PT, R32.reuse, R20, PT ;  /* 0x000000142000720c */ /* 0x040fe20003fc4070 */
[----:B------:R-:W-:Y:S01]  /*1060*/  IMAD R24, R32, R16, R27 ;  /* 0x0000001020187224 */ /* 0x000fe200078e021b */
[----:B------:R-:W-:Y:S01]  /*1070*/  IABS R27, R7 ;  /* 0x00000007001b7213 */ /* 0x000fe20000000000 */
[----:B------:R-:W-:Y:S02]  /*1080*/  IMAD.MOV R6, RZ, RZ, -R6 ;  /* 0x000000ffff067224 */ /* 0x000fe400078e0a06 */
[----:B------:R-:W-:Y:S02]  /*1090*/  @!P4 IMAD.IADD R22, R22, 0x1, -R32 ;  /* 0x000000011616c824 */ /* 0x000fe400078e0a20 */
[----:B------:R-:W-:-:S02]  /*10a0*/  IMAD R25, R32, R6, R25 ;  /* 0x0000000620197224 */ /* 0x000fc400078e0219 */
[----:B------:R-:W-:Y:S01]  /*10b0*/  @!P3 IMAD.MOV R13, RZ, RZ, -R13 ;  /* 0x000000ffff0db224 */ /* 0x000fe200078e0a0d */
[----:B------:R-:W-:Y:S01]  /*10c0*/  ISETP.GT.U32.AND P3, PT, R32, R22, PT ;  /* 0x000000162000720c */ /* 0x000fe20003f64070 */
[----:B------:R-:W-:Y:S01]  /*10d0*/  IMAD.HI.U32 R6, R8, R9, RZ ;  /* 0x0000000908067227 */ /* 0x000fe200078e00ff */
[----:B------:R-:W-:-:S03]  /*10e0*/  ISETP.GT.U32.AND P4, PT, R32, R25, PT ;  /* 0x000000192000720c */ /* 0x000fc60003f84070 */
[----:B------:R-:W-:-:S04]  /*10f0*/  IMAD.HI.U32 R8, R8, R27, RZ ;  /* 0x0000001b08087227 */ /* 0x000fc800078e00ff */
[----:B------:R-:W-:Y:S02]  /*1100*/  IMAD.MOV R8, RZ, RZ, -R8 ;  /* 0x000000ffff087224 */ /* 0x000fe400078e0a08 */
[--C-:B------:R-:W-:Y:S01]  /*1110*/  @!P0 IMAD.IADD R19, R19, 0x1, -R32.reuse ;  /* 0x0000000113138824 */ /* 0x100fe200078e0a20 */
[----:B------:R-:W-:Y:S01]  /*1120*/  ISETP.GT.U32.AND P0, PT, R32, R17, PT ;  /* 0x000000112000720c */ /* 0x000fe20003f04070 */
[--C-:B------:R-:W-:Y:S02]  /*1130*/  @!P6 IMAD.IADD R20, R20, 0x1, -R32.reuse ;  /* 0x000000011414e824 */ /* 0x100fe400078e0a20 */
[C---:B------:R-:W-:Y:S01]  /*1140*/  IMAD R27, R32.reuse, R8, R27 ;  /* 0x00000008201b7224 */ /* 0x040fe200078e021b */
[C---:B------:R-:W-:Y:S01]  /*1150*/  ISETP.GT.U32.AND P6, PT, R32.reuse, R19, PT ;  /* 0x000000132000720c */ /* 0x040fe20003fc4070 */
[----:B------:R-:W-:Y:S01]  /*1160*/  @!P5 IMAD.MOV R11, RZ, RZ, -R11 ;  /* 0x000000ffff0bd224 */ /* 0x000fe200078e0a0b */
[----:B------:R-:W-:Y:S01]  /*1170*/  ISETP.GT.U32.AND P5, PT, R32, R20, PT ;  /* 0x000000142000720c */ /* 0x000fe20003fa4070 */
[----:B------:R-:W-:Y:S01]  /*1180*/  @!P3 IMAD.IADD R22, R22, 0x1, -R32 ;  /* 0x000000011616b824 */ /* 0x000fe200078e0a20 */
[----:B------:R-:W-:Y:S01]  /*1190*/  ISETP.GT.U32.AND P3, PT, R32, R27, PT ;  /* 0x0000001b2000720c */ /* 0x000fe20003f64070 */
[----:B------:R-:W-:-:S02]  /*11a0*/  IMAD.MOV.U32 R16, RZ, RZ, R5 ;  /* 0x000000ffff107224 */ /* 0x000fc400078e0005 */
[----:B------:R-:W-:Y:S02]  /*11b0*/  IMAD.MOV R6, RZ, RZ, -R6 ;  /* 0x000000ffff067224 */ /* 0x000fe400078e0a06 */
[----:B------:R-:W-:Y:S02]  /*11c0*/  IMAD.SHL.U32 R5, R0, 0x8, RZ ;  /* 0x0000000800057824 */ /* 0x000fe400078e00ff */
[--C-:B------:R-:W-:Y:S01]  /*11d0*/  @!P0 IMAD.IADD R17, R17, 0x1, -R32.reuse ;  /* 0x0000000111118824 */ /* 0x100fe200078e0a20 */
[C---:B------:R-:W-:Y:S01]  /*11e0*/  ISETP.GT.U32.AND P0, PT, R32.reuse, R23, PT ;  /* 0x000000172000720c */ /* 0x040fe20003f04070 */
[--C-:B------:R-:W-:Y:S01]  /*11f0*/  @!P6 IMAD.IADD R19, R19, 0x1, -R32.reuse ;  /* 0x000000011313e824 */ /* 0x100fe200078e0a20 */
[----:B------:R-:W-:Y:S01]  /*1200*/  ISETP.GT.U32.AND P6, PT, R32, R24, PT ;  /* 0x000000182000720c */ /* 0x000fe20003fc4070 */
[--C-:B------:R-:W-:Y:S01]  /*1210*/  @!P5 IMAD.IADD R20, R20, 0x1, -R32.reuse ;  /* 0x000000011414d824 */ /* 0x100fe200078e0a20 */
[----:B------:R-:W-:Y:S01]  /*1220*/  ISETP.GE.AND P5, PT, R26, RZ, PT ;  /* 0x000000ff1a00720c */ /* 0x000fe20003fa6270 */
[----:B------:R-:W-:-:S02]  /*1230*/  @!P3 IMAD.IADD R27, R27, 0x1, -R32 ;  /* 0x000000011b1bb824 */ /* 0x000fc400078e0a20 */
[----:B------:R-:W-:Y:S01]  /*1240*/  IMAD R26, R32, R6, R9 ;  /* 0x00000006201a7224 */ /* 0x000fe200078e0209 */
[----:B------:R-:W-:Y:S01]  /*1250*/  LOP3.LUT R6, R0, 0x7, RZ, 0xc0, !PT ;  /* 0x0000000700067812 */ /* 0x000fe200078ec0ff */
[----:B------:R-:W-:Y:S01]  /*1260*/  @!P1 IMAD.MOV R15, RZ, RZ, -R15 ;  /* 0x000000ffff0f9224 */ /* 0x000fe200078e0a0f */
[----:B------:R-:W-:Y:S01]  /*1270*/  ISETP.GT.U32.AND P3, PT, R32, R27, PT ;  /* 0x0000001b2000720c */ /* 0x000fe20003f64070 */
[--C-:B------:R-:W-:Y:S01]  /*1280*/  @!P4 IMAD.IADD R25, R25, 0x1, -R32.reuse ;  /* 0x000000011919c824 */ /* 0x100fe200078e0a20 */
[----:B------:R-:W-:Y:S01]  /*1290*/  LOP3.LUT R9, R5, 0x30, RZ, 0xc0, !PT ;  /* 0x0000003005097812 */ /* 0x000fe200078ec0ff */
[--C-:B------:R-:W-:Y:S01]  /*12a0*/  @!P0 IMAD.IADD R23, R23, 0x1, -R32.reuse ;  /* 0x0000000117178824 */ /* 0x100fe200078e0a20 */
[----:B------:R-:W-:Y:S01]  /*12b0*/  ISETP.GE.AND P0, PT, R29, RZ, PT ;  /* 0x000000ff1d00720c */ /* 0x000fe20003f06270 */
[----:B------:R-:W-:Y:S01]  /*12c0*/  @!P6 IMAD.IADD R24, R24, 0x1, -R32 ;  /* 0x000000011818e824 */ /* 0x000fe200078e0a20 */
[----:B------:R-:W-:Y:S01]  /*12d0*/  ISETP.GT.U32.AND P6, PT, R32, R26, PT ;  /* 0x0000001a2000720c */ /* 0x000fe20003fc4070 */
[----:B------:R-:W-:Y:S01]  /*12e0*/  @!P5 IMAD.MOV R17, RZ, RZ, -R17 ;  /* 0x000000ffff11d224 */ /* 0x000fe200078e0a11 */
[----:B------:R-:W-:Y:S01]  /*12f0*/  ISETP.GE.AND P5, PT, R30, RZ, PT ;  /* 0x000000ff1e00720c */ /* 0x000fe20003fa6270 */
[----:B------:R-:W-:Y:S01]  /*1300*/  IMAD R30, R6, 0x40, R9 ;  /* 0x00000040061e7824 */ /* 0x000fe200078e0209 */
[----:B------:R-:W-:Y:S01]  /*1310*/  SHF.R.S32.HI R9, RZ, 0x1f, R18 ;  /* 0x0000001fff097819 */ /* 0x000fe20000011412 */
[----:B------:R-:W-:Y:S01]  /*1320*/  @!P2 IMAD.MOV R16, RZ, RZ, -R16 ;  /* 0x000000ffff10a224 */ /* 0x000fe200078e0a10 */
[----:B------:R-:W-:Y:S01]  /*1330*/  ISETP.GT.U32.AND P1, PT, R32, R24, PT ;  /* 0x000000182000720c */ /* 0x000fe20003f24070 */
[--C-:B------:R-:W-:Y:S01]  /*1340*/  @!P3 IMAD.IADD R27, R27, 0x1, -R32.reuse ;  /* 0x000000011b1bb824 */ /* 0x100fe200078e0a20 */
[----:B------:R-:W-:Y:S01]  /*1350*/  LEA.HI R18, R9, R18, RZ, 0x6 ;  /* 0x0000001209127211 */ /* 0x000fe200078f30ff */
[----:B------:R-:W-:Y:S01]  /*1360*/  IMAD.SHL.U32 R8, R0, 0x2, RZ ;  /* 0x0000000200087824 */ /* 0x000fe200078e00ff */
[----:B------:R-:W-:Y:S01]  /*1370*/  ISETP.NE.AND P3, PT, R21, RZ, PT ;  /* 0x000000ff1500720c */ /* 0x000fe20003f65270 */
[----:B------:R-:W-:Y:S01]  /*1380*/  @!P0 IMAD.MOV R19, RZ, RZ, -R19 ;  /* 0x000000ffff138224 */ /* 0x000fe200078e0a13 */
[----:B------:R-:W-:Y:S01]  /*1390*/  LOP3.LUT R9, RZ, R21, RZ, 0x33, !PT ;  /* 0x00000015ff097212 */ /* 0x000fe200078e33ff */
[----:B------:R-:W-:Y:S01]  /*13a0*/  @!P6 IMAD.IADD R26, R26, 0x1, -R32 ;  /* 0x000000011a1ae824 */ /* 0x000fe200078e0a20 */
[----:B------:R-:W0:Y:S01]  /*13b0*/  LDC R21, c[0x0][0x240] ;  /* 0x00009000ff157b82 */ /* 0x000e220000000800 */
[C---:B------:R-:W-:Y:S01]  /*13c0*/  ISETP.GT.U32.AND P2, PT, R32.reuse, R23, PT ;  /* 0x000000172000720c */ /* 0x040fe20003f44070 */
[----:B------:R-:W-:Y:S01]  /*13d0*/  @!P5 IMAD.MOV R20, RZ, RZ, -R20 ;  /* 0x000000ffff14d224 */ /* 0x000fe200078e0a14 */
[----:B------:R-:W-:Y:S01]  /*13e0*/  ISETP.GT.U32.AND P4, PT, R32, R25, PT ;  /* 0x000000192000720c */ /* 0x000fe20003f84070 */
[----:B------:R-:W-:Y:S01]  /*13f0*/  IMAD R28, R28, UR5, RZ ;  /* 0x000000051c1c7c24 */ /* 0x000fe2000f8e02ff */
[----:B------:R-:W-:Y:S01]  /*1400*/  ISETP.GT.U32.AND P6, PT, R32, R26, PT ;  /* 0x0000001a2000720c */ /* 0x000fe20003fc4070 */
[----:B------:R-:W-:Y:S01]  /*1410*/  @!P1 IMAD.IADD R24, R24, 0x1, -R32 ;  /* 0x0000000118189824 */ /* 0x000fe200078e0a20 */
[----:B------:R-:W-:Y:S01]  /*1420*/  ISETP.GE.AND P5, PT, R7, RZ, PT ;  /* 0x000000ff0700720c */ /* 0x000fe20003fa6270 */
[----:B------:R-:W-:Y:S01]  /*1430*/  ULDC UR5, c[0x0][0x230] ;  /* 0x00008c0000057ab9 */ /* 0x000fe20000000800 */
[----:B------:R-:W-:-:S02]  /*1440*/  ISETP.GE.AND P1, PT, R34, RZ, PT ;  /* 0x000000ff2200720c */ /* 0x000fc40003f26270 */
[C---:B------:R-:W-:Y:S02]  /*1450*/  SEL R11, R9.reuse, R11, !P3 ;  /* 0x0000000b090b7207 */ /* 0x040fe40005800000 */
[----:B------:R-:W-:Y:S01]  /*1460*/  SEL R16, R9, R16, !P3 ;  /* 0x0000001009107207 */ /* 0x000fe20005800000 */
[--C-:B------:R-:W-:Y:S01]  /*1470*/  @!P2 IMAD.IADD R23, R23, 0x1, -R32.reuse ;  /* 0x000000011717a824 */ /* 0x100fe200078e0a20 */
[----:B------:R-:W-:Y:S01]  /*1480*/  ISETP.GE.AND P0, PT, R31, RZ, PT ;  /* 0x000000ff1f00720c */ /* 0x000fe20003f06270 */
[--C-:B------:R-:W-:Y:S01]  /*1490*/  @!P4 IMAD.IADD R25, R25, 0x1, -R32.reuse ;  /* 0x000000011919c824 */ /* 0x100fe200078e0a20 */
[----:B------:R-:W-:Y:S01]  /*14a0*/  ISETP.GE.AND P2, PT, R33, RZ, PT ;  /* 0x000000ff2100720c */ /* 0x000fe20003f46270 */
[----:B------:R-:W-:Y:S01]  /*14b0*/  @!P6 IMAD.IADD R26, R26, 0x1, -R32 ;  /* 0x000000011a1ae824 */ /* 0x000fe200078e0a20 */
[----:B------:R-:W-:Y:S01]  /*14c0*/  ISETP.GE.AND P4, PT, R35, RZ, PT ;  /* 0x000000ff2300720c */ /* 0x000fe20003f86270 */
[----:B------:R-:W-:Y:S01]  /*14d0*/  @!P5 IMAD.MOV R27, RZ, RZ, -R27 ;  /* 0x000000ffff1bd224 */ /* 0x000fe200078e0a1b */
[----:B------:R-:W-:Y:S01]  /*14e0*/  ISETP.GE.AND P6, PT, R36, RZ, PT ;  /* 0x000000ff2400720c */ /* 0x000fe20003fc6270 */
[----:B------:R-:W-:Y:S01]  /*14f0*/  @!P1 IMAD.MOV R24, RZ, RZ, -R24 ;  /* 0x000000ffff189224 */ /* 0x000fe200078e0a18 */
[----:B------:R-:W-:Y:S01]  /*1500*/  SEL R20, R9, R20, !P3 ;  /* 0x0000001409147207 */ /* 0x000fe20005800000 */
[-C--:B0-----:R-:W-:Y:S01]  /*1510*/  IMAD R11, R11, R21.reuse, RZ ;  /* 0x000000150b0b7224 */ /* 0x081fe200078e02ff */
[C---:B------:R-:W-:Y:S01]  /*1520*/  SEL R10, R9.reuse, R10, !P3 ;  /* 0x0000000a090a7207 */ /* 0x040fe20005800000 */
[-C--:B------:R-:W-:Y:S01]  /*1530*/  IMAD R16, R16, R21.reuse, RZ ;  /* 0x0000001510107224 */ /* 0x080fe200078e02ff */
[----:B------:R-:W-:Y:S01]  /*1540*/  SEL R14, R9, R14, !P3 ;  /* 0x0000000e090e7207 */ /* 0x000fe20005800000 */
[----:B------:R-:W-:Y:S01]  /*1550*/  IMAD R20, R20, R21, RZ ;  /* 0x0000001514147224 */ /* 0x000fe200078e02ff */
[CC--:B--2---:R-:W-:Y:S01]  /*1560*/  LEA R96, P5, R11.reuse, R66.reuse, 0x1 ;  /* 0x000000420b607211 */ /* 0x0c4fe200078a08ff */
[----:B------:R-:W-:Y:S01]  /*1570*/  @!P0 IMAD.MOV R22, RZ, RZ, -R22 ;  /* 0x000000ffff168224 */ /* 0x000fe200078e0a16 */
[----:B------:R-:W-:Y:S01]  /*1580*/  LEA R88, P1, R16, R66, 0x1 ;  /* 0x0000004210587211 */ /* 0x000fe200078208ff */
[----:B------:R-:W-:Y:S01]  /*1590*/  @!P2 IMAD.MOV R23, RZ, RZ, -R23 ;  /* 0x000000ffff17a224 */ /* 0x000fe200078e0a17 */
[----:B------:R-:W-:Y:S01]  /*15a0*/  LEA.HI.X.SX32 R97, R11, R67, 0x1, P5 ;  /* 0x000000430b617211 */ /* 0x000fe200028f0eff */
[----:B------:R-:W-:Y:S01]  /*15b0*/  @!P4 IMAD.MOV R25, RZ, RZ, -R25 ;  /* 0x000000ffff19c224 */ /* 0x000fe200078e0a19 */
[C---:B------:R-:W-:Y:S01]  /*15c0*/  SEL R12, R9.reuse, R12, !P3 ;  /* 0x0000000c090c7207 */ /* 0x040fe20005800000 */
[----:B------:R-:W-:Y:S01]  /*15d0*/  @!P6 IMAD.MOV R26, RZ, RZ, -R26 ;  /* 0x000000ffff1ae224 */ /* 0x000fe200078e0a1a */
[----:B------:R-:W-:Y:S01]  /*15e0*/  LEA R74, P5, R20, R66, 0x1 ;  /* 0x00000042144a7211 */ /* 0x000fe200078a08ff */
[----:B------:R-:W-:Y:S01]  /*15f0*/  IMAD R10, R10, R21, RZ ;  /* 0x000000150a0a7224 */ /* 0x000fe200078e02ff */
[----:B------:R-:W-:Y:S01]  /*1600*/  LEA.HI.X.SX32 R89, R16, R67, 0x1, P1 ;  /* 0x0000004310597211 */ /* 0x000fe200008f0eff */
[----:B------:R-:W-:Y:S01]  /*1610*/  IMAD R14, R14, R21, RZ ;  /* 0x000000150e0e7224 */ /* 0x000fe200078e02ff */
[C---:B------:R-:W-:Y:S01]  /*1620*/  SEL R13, R9.reuse, R13, !P3 ;  /* 0x0000000d090d7207 */ /* 0x040fe20005800000 */
[----:B------:R-:W0:Y:S01]  /*1630*/  LDC R16, c[0x0][0x23c] ;  /* 0x00008f00ff107b82 */ /* 0x000e220000000800 */
[C---:B------:R-:W-:Y:S01]  /*1640*/  SEL R15, R9.reuse, R15, !P3 ;  /* 0x0000000f090f7207 */ /* 0x040fe20005800000 */
[----:B------:R-:W-:Y:S01]  /*1650*/  IMAD R12, R12, R21, RZ ;  /* 0x000000150c0c7224 */ /* 0x000fe200078e02ff */
[----:B------:R-:W-:Y:S01]  /*1660*/  SEL R19, R9, R19, !P3 ;  /* 0x0000001309137207 */ /* 0x000fe20005800000 */
[----:B------:R-:W-:Y:S01]  /*1670*/  IMAD R13, R13, R21, RZ ;  /* 0x000000150d0d7224 */ /* 0x000fe200078e02ff */
[----:B------:R-:W-:Y:S01]  /*1680*/  LEA.HI.X.SX32 R75, R20, R67, 0x1, P5 ;  /* 0x00000043144b7211 */ /* 0x000fe200028f0eff */
[----:B------:R-:W-:Y:S01]  /*1690*/  IMAD R15, R15, R21, RZ ;  /* 0x000000150f0f7224 */ /* 0x000fe200078e02ff */
[C---:B------:R-:W-:Y:S01]  /*16a0*/  SEL R17, R9.reuse, R17, !P3 ;  /* 0x0000001109117207 */ /* 0x040fe20005800000 */
[----:B------:R-:W1:Y:S01]  /*16b0*/  LDC R20, c[0x0][0x238] ;  /* 0x00008e00ff147b82 */ /* 0x000e620000000800 */
[----:B------:R-:W-:Y:S01]  /*16c0*/  SEL R22, R9, R22, !P3 ;  /* 0x0000001609167207 */ /* 0x000fe20005800000 */
[----:B------:R-:W-:Y:S01]  /*16d0*/  IMAD R19, R19, R21, RZ ;  /* 0x0000001513137224 */ /* 0x000fe200078e02ff */
[----:B------:R-:W-:Y:S01]  /*16e0*/  SEL R23, R9, R23, !P3 ;  /* 0x0000001709177207 */ /* 0x000fe20005800000 */
[-C--:B------:R-:W-:Y:S01]  /*16f0*/  IMAD R17, R17, R21.reuse, RZ ;  /* 0x0000001511117224 */ /* 0x080fe200078e02ff */
[C---:B------:R-:W-:Y:S01]  /*1700*/  SEL R24, R9.reuse, R24, !P3 ;  /* 0x0000001809187207 */ /* 0x040fe20005800000 */
[----:B------:R-:W-:Y:S01]  /*1710*/  IMAD R22, R22, R21, RZ ;  /* 0x0000001516167224 */ /* 0x000fe200078e02ff */
[----:B------:R-:W-:Y:S01]  /*1720*/  SEL R25, R9, R25, !P3 ;  /* 0x0000001909197207 */ /* 0x000fe20005800000 */
[-C--:B------:R-:W-:Y:S01]  /*1730*/  IMAD R23, R23, R21.reuse, RZ ;  /* 0x0000001517177224 */ /* 0x080fe200078e02ff */
[----:B------:R-:W-:Y:S01]  /*1740*/  SEL R26, R9, R26, !P3 ;  /* 0x0000001a091a7207 */ /* 0x000fe20005800000 */
[-C--:B------:R-:W-:Y:S01]  /*1750*/  IMAD R24, R24, R21.reuse, RZ ;  /* 0x0000001518187224 */ /* 0x080fe200078e02ff */
[----:B------:R-:W-:Y:S01]  /*1760*/  LOP3.LUT R29, R8, 0x10, RZ, 0xc0, !PT ;  /* 0x00000010081d7812 */ /* 0x000fe200078ec0ff */
[----:B------:R-:W-:Y:S01]  /*1770*/  IMAD R25, R25, R21, RZ ;  /* 0x0000001519197224 */ /* 0x000fe200078e02ff */
[----:B------:R-:W-:Y:S01]  /*1780*/  SEL R9, R9, R27, !P3 ;  /* 0x0000001b09097207 */ /* 0x000fe20005800000 */
[-C--:B------:R-:W-:Y:S01]  /*1790*/  IMAD R26, R26, R21.reuse, RZ ;  /* 0x000000151a1a7224 */ /* 0x080fe200078e02ff */
[-C--:B------:R-:W-:Y:S01]  /*17a0*/  LEA R102, P2, R10, R66.reuse, 0x1 ;  /* 0x000000420a667211 */ /* 0x080fe200078408ff */
[----:B------:R-:W-:Y:S01]  /*17b0*/  IMAD R33, R6, 0x90, RZ ;  /* 0x0000009006217824 */ /* 0x000fe200078e02ff */
[-C--:B------:R-:W-:Y:S01]  /*17c0*/  LEA R100, P4, R14, R66.reuse, 0x1 ;  /* 0x000000420e647211 */ /* 0x080fe200078808ff */
[----:B------:R-:W-:Y:S01]  /*17d0*/  IMAD R9, R9, R21, RZ ;  /* 0x0000001509097224 */ /* 0x000fe200078e02ff */
[----:B------:R-:W-:Y:S01]  /*17e0*/  LEA R98, P3, R12, R66, 0x1 ;  /* 0x000000420c627211 */ /* 0x000fe200078608ff */
[----:B0-----:R-:W-:Y:S01]  /*17f0*/  IMAD R105, R3, R16, RZ ;  /* 0x0000001003697224 */ /* 0x001fe200078e02ff */
[----:B------:R-:W-:Y:S01]  /*1800*/  LOP3.LUT R31, R29, 0x20, R0, 0xf8, !PT ;  /* 0x000000201d1f7812 */ /* 0x000fe200078ef800 */
[----:B------:R-:W-:Y:S01]  /*1810*/  IMAD.SHL.U32 R29, R0, 0x20, RZ ;  /* 0x00000020001d7824 */ /* 0x000fe200078e00ff */
[-C--:B------:R-:W-:Y:S01]  /*1820*/  LEA.HI.X.SX32 R103, R10, R67.reuse, 0x1, P2 ;  /* 0x000000430a677211 */ /* 0x080fe200010f0eff */
[----:B------:R-:W-:Y:S01]  /*1830*/  IMAD.SHL.U32 R107, R16, 0x40, RZ ;  /* 0x00000040106b7824 */ /* 0x000fe200078e00ff */
[-C--:B------:R-:W-:Y:S01]  /*1840*/  LEA.HI.X.SX32 R101, R14, R67.reuse, 0x1, P4 ;  /* 0x000000430e657211 */ /* 0x080fe200020f0eff */
[----:B-1----:R-:W-:Y:S01]  /*1850*/  IMAD R109, R109, R20, RZ ;  /* 0x000000146d6d7224 */ /* 0x002fe200078e02ff */
[----:B------:R-:W-:Y:S01]  /*1860*/  LEA R94, P6, R13, R66, 0x1 ;  /* 0x000000420d5e7211 */ /* 0x000fe200078c08ff */
[----:B------:R-:W-:Y:S01]  /*1870*/  IMAD R111, R111, R20, RZ ;  /* 0x000000146f6f7224 */ /* 0x000fe200078e02ff */
[----:B------:R-:W-:Y:S01]  /*1880*/  LEA R72, P2, R15, R66, 0x1 ;  /* 0x000000420f487211 */ /* 0x000fe200078408ff */
[-C--:B------:R-:W-:Y:S01]  /*1890*/  IMAD R113, R113, R20.reuse, RZ ;  /* 0x0000001471717224 */ /* 0x080fe200078e02ff */
[-C--:B------:R-:W-:Y:S01]  /*18a0*/  LEA.HI.X.SX32 R99, R12, R67.reuse, 0x1, P3 ;  /* 0x000000430c637211 */ /* 0x080fe200018f0eff */
[----:B------:R-:W-:Y:S01]  /*18b0*/  IMAD R115, R115, R20, RZ ;  /* 0x0000001473737224 */ /* 0x000fe200078e02ff */
[----:B------:R-:W-:Y:S01]  /*18c0*/  LEA R92, P4, R19, R66, 0x1 ;  /* 0x00000042135c7211 */ /* 0x000fe200078808ff */
[----:B------:R-:W-:Y:S01]  /*18d0*/  IMAD R117, R117, R20, RZ ;  /* 0x0000001475757224 */ /* 0x000fe200078e02ff */
[----:B------:R-:W-:Y:S01]  /*18e0*/  LEA R70, P3, R17, R66, 0x1 ;  /* 0x0000004211467211 */ /* 0x000fe200078608ff */
[-C--:B------:R-:W-:Y:S01]  /*18f0*/  IMAD R119, R119, R20.reuse, RZ ;  /* 0x0000001477777224 */ /* 0x080fe200078e02ff */
[-C--:B------:R-:W-:Y:S01]  /*1900*/  LEA.HI.X.SX32 R95, R13, R67.reuse, 0x1, P6 ;  /* 0x000000430d5f7211 */ /* 0x080fe200030f0eff */
[-C--:B------:R-:W-:Y:S01]  /*1910*/  IMAD R121, R121, R20.reuse, RZ ;  /* 0x0000001479797224 */ /* 0x080fe200078e02ff */
[-C--:B------:R-:W-:Y:S01]  /*1920*/  LEA.HI.X.SX32 R73, R15, R67.reuse, 0x1, P2 ;  /* 0x000000430f497211 */ /* 0x080fe200010f0eff */
[-C--:B------:R-:W-:Y:S01]  /*1930*/  IMAD R123, R123, R20.reuse, RZ ;  /* 0x000000147b7b7224 */ /* 0x080fe200078e02ff */
[----:B------:R-:W-:Y:S01]  /*1940*/  LEA.HI.X.SX32 R93, R19, R67, 0x1, P4 ;  /* 0x00000043135d7211 */ /* 0x000fe200020f0eff */
[-C--:B------:R-:W-:Y:S01]  /*1950*/  IMAD R125, R125, R20.reuse, RZ ;  /* 0x000000147d7d7224 */ /* 0x080fe200078e02ff */
[----:B------:R-:W-:Y:S01]  /*1960*/  LOP3.LUT R30, R30, R31, RZ, 0x3c, !PT ;  /* 0x0000001f1e1e7212 */ /* 0x000fe200078e3cff */
[-C--:B------:R-:W-:Y:S01]  /*1970*/  IMAD R127, R127, R20.reuse, RZ ;  /* 0x000000147f7f7224 */ /* 0x080fe200078e02ff */
[----:B------:R-:W-:Y:S01]  /*1980*/  LOP3.LUT R29, R29, 0x200, RZ, 0xc0, !PT ;  /* 0x000002001d1d7812 */ /* 0x000fe200078ec0ff */
[----:B------:R-:W-:Y:S01]  /*1990*/  IMAD R129, R129, R20, RZ ;  /* 0x0000001481817224 */ /* 0x000fe200078e02ff */
[----:B------:R-:W-:Y:S01]  /*19a0*/  LEA R76, P6, R22, R66, 0x1 ;  /* 0x00000042164c7211 */ /* 0x000fe200078c08ff */
[----:B------:R-:W-:Y:S01]  /*19b0*/  IMAD R131, R131, R20, RZ ;  /* 0x0000001483837224 */ /* 0x000fe200078e02ff */
        /* <DEDUP_REMOVED lines=10> */
[----:B------:R-:W-:Y:S01]  /*1a60*/  LOP3.LUT R6, R33, 0x30, R8, 0x78, !PT ;  /* 0x0000003021067812 */ /* 0x000fe200078e7808 */
[-C--:B------:R-:W-:Y:S01]  /*1a70*/  IMAD R143, R143, R20.reuse, RZ ;  /* 0x000000148f8f7224 */ /* 0x080fe200078e02ff */
[----:B------:R-:W-:Y:S01]  /*1a80*/  IADD3 R8, R30, UR4, R29 ;  /* 0x000000041e087c10 */ /* 0x000fe2000fffe01d */
[----:B------:R-:W-:Y:S01]  /*1a90*/  IMAD R15, R4, R20, RZ ;  /* 0x00000014040f7224 */ /* 0x000fe200078e02ff */
[----:B------:R-:W-:-:S02]  /*1aa0*/  LEA.HI.X.SX32 R77, R22, R67, 0x1, P6 ;  /* 0x00000043164d7211 */ /* 0x000fc400030f0eff */
[-C--:B------:R-:W-:Y:S02]  /*1ab0*/  LEA.HI.X.SX32 R81, R23, R67.reuse, 0x1, P1 ;  /* 0x0000004317517211 */ /* 0x080fe400008f0eff */
[-C--:B------:R-:W-:Y:S02]  /*1ac0*/  LEA.HI.X.SX32 R85, R24, R67.reuse, 0x1, P2 ;  /* 0x0000004318557211 */ /* 0x080fe400010f0eff */
[-C--:B------:R-:W-:Y:S02]  /*1ad0*/  LEA.HI.X.SX32 R87, R26, R67.reuse, 0x1, P4 ;  /* 0x000000431a577211 */ /* 0x080fe400020f0eff */
[----:B------:R-:W-:Y:S02]  /*1ae0*/  LEA R82, P0, R28, UR8, 0x1 ;  /* 0x000000081c527c11 */ /* 0x000fe4000f8008ff */
[----:B------:R-:W-:Y:S02]  /*1af0*/  LEA R66, P5, R9, R66, 0x1 ;  /* 0x0000004209427211 */ /* 0x000fe400078a08ff */
[----:B------:R-:W-:Y:S01]  /*1b00*/  LEA.HI.X.SX32 R91, R25, R67, 0x1, P3 ;  /* 0x00000043195b7211 */ /* 0x000fe200018f0eff */
[----:B------:R-:W-:Y:S01]  /*1b10*/  IMAD.SHL.U32 R25, R3, 0x2, RZ ;  /* 0x0000000203197824 */ /* 0x000fe200078e00ff */
[----:B------:R-:W-:-:S02]  /*1b20*/  LOP3.LUT R13, R4, 0x12, RZ, 0xfc, !PT ;  /* 0x00000012040d7812 */ /* 0x000fc400078efcff */
[C---:B------:R-:W-:Y:S02]  /*1b30*/  LOP3.LUT R14, R4.reuse, 0x10, RZ, 0xfc, !PT ;  /* 0x00000010040e7812 */ /* 0x040fe400078efcff */
[C---:B------:R-:W-:Y:S01]  /*1b40*/  LOP3.LUT R26, R4.reuse, 0xe, RZ, 0xfc, !PT ;  /* 0x0000000e041a7812 */ /* 0x040fe200078efcff */
[-C--:B------:R-:W-:Y:S01]  /*1b50*/  IMAD R13, R13, R20.reuse, RZ ;  /* 0x000000140d0d7224 */ /* 0x080fe200078e02ff */
[----:B------:R-:W-:Y:S01]  /*1b60*/  LOP3.LUT R27, R4, 0xc, RZ, 0xfc, !PT ;  /* 0x0000000c041b7812 */ /* 0x000fe200078efcff */
[-C--:B------:R-:W-:Y:S01]  /*1b70*/  IMAD R14, R14, R20.reuse, RZ ;  /* 0x000000140e0e7224 */ /* 0x080fe200078e02ff */
[----:B------:R-:W-:Y:S01]  /*1b80*/  LOP3.LUT R11, R4, 0xa, RZ, 0xfc, !PT ;  /* 0x0000000a040b7812 */ /* 0x000fe200078efcff */
[-C--:B------:R-:W-:Y:S01]  /*1b90*/  IMAD R26, R26, R20.reuse, RZ ;  /* 0x000000141a1a7224 */ /* 0x080fe200078e02ff */
[C---:B------:R-:W-:Y:S01]  /*1ba0*/  LOP3.LUT R10, R4.reuse, 0x8, RZ, 0xfc, !PT ;  /* 0x00000008040a7812 */ /* 0x040fe200078efcff */
[-C--:B------:R-:W-:Y:S01]  /*1bb0*/  IMAD R27, R27, R20.reuse, RZ ;  /* 0x000000141b1b7224 */ /* 0x080fe200078e02ff */
[C---:B------:R-:W-:Y:S01]  /*1bc0*/  LOP3.LUT R12, R4.reuse, 0x6, RZ, 0xfc, !PT ;  /* 0x00000006040c7812 */ /* 0x040fe200078efcff */
[-C--:B------:R-:W-:Y:S01]  /*1bd0*/  IMAD R11, R11, R20.reuse, RZ ;  /* 0x000000140b0b7224 */ /* 0x080fe200078e02ff */
[----:B------:R-:W-:Y:S01]  /*1be0*/  LOP3.LUT R30, R4, 0x4, RZ, 0xfc, !PT ;  /* 0x00000004041e7812 */ /* 0x000fe200078efcff */
        /* <DEDUP_REMOVED lines=8> */
[----:B------:R-:W-:Y:S01]  /*1c70*/  IMAD R19, R21, R20, RZ ;  /* 0x0000001415137224 */ /* 0x000fe200078e02ff */
[----:B------:R-:W-:-:S02]  /*1c80*/  LOP3.LUT R24, R4, 0x3e, RZ, 0xfc, !PT ;  /* 0x0000003e04187812 */ /* 0x000fc400078efcff */
[----:B------:R-:W-:Y:S01]  /*1c90*/  LEA.HI.X.SX32 R145, R9, R67, 0x1, P5 ;  /* 0x0000004309917211 */ /* 0x000fe200028f0eff */
[-C--:B------:R-:W-:Y:S01]  /*1ca0*/  IMAD R17, R23, R20.reuse, RZ ;  /* 0x0000001417117224 */ /* 0x080fe200078e02ff */
[----:B------:R-:W-:Y:S01]  /*1cb0*/  LEA.HI.X.SX32 R83, R28, UR9, 0x1, P0 ;  /* 0x000000091c537c11 */ /* 0x000fe200080f0eff */
[----:B------:R-:W-:Y:S01]  /*1cc0*/  IMAD.SHL.U32 R28, R20, 0x40, RZ ;  /* 0x00000040141c7824 */ /* 0x000fe200078e00ff */
[C---:B------:R-:W-:Y:S01]  /*1cd0*/  LOP3.LUT R31, R25.reuse, 0x10, RZ, 0x3c, !PT ;  /* 0x00000010191f7812 */ /* 0x040fe200078e3cff */
[-C--:B------:R-:W-:Y:S01]  /*1ce0*/  IMAD R16, R24, R20.reuse, RZ ;  /* 0x0000001418107224 */ /* 0x080fe200078e02ff */
[C---:B------:R-:W-:Y:S01]  /*1cf0*/  LOP3.LUT R32, R25.reuse, 0x20, RZ, 0x3c, !PT ;  /* 0x0000002019207812 */ /* 0x040fe200078e3cff */
[----:B------:R-:W-:Y:S01]  /*1d00*/  IMAD R9, R22, R20, RZ ;  /* 0x0000001416097224 */ /* 0x000fe200078e02ff */
[C---:B------:R-:W-:Y:S02]  /*1d10*/  LOP3.LUT R33, R25.reuse, 0x30, RZ, 0x3c, !PT ;  /* 0x0000003019217812 */ /* 0x040fe400078e3cff */
[----:B------:R-:W-:-:S02]  /*1d20*/  LOP3.LUT R34, R25, 0x40, RZ, 0x3c, !PT ;  /* 0x0000004019227812 */ /* 0x000fc400078e3cff */
[C---:B------:R-:W-:Y:S02]  /*1d30*/  LOP3.LUT R35, R25.reuse, 0x50, RZ, 0x3c, !PT ;  /* 0x0000005019237812 */ /* 0x040fe400078e3cff */
[C---:B------:R-:W-:Y:S02]  /*1d40*/  LOP3.LUT R68, R25.reuse, 0x60, RZ, 0x3c, !PT ;  /* 0x0000006019447812 */ /* 0x040fe400078e3cff */
[----:B------:R-:W-:Y:S02]  /*1d50*/  LOP3.LUT R69, R25, 0x70, RZ, 0x3c, !PT ;  /* 0x0000007019457812 */ /* 0x000fe400078e3cff */
[----:B------:R-:W-:Y:S02]  /*1d60*/  SHF.R.S32.HI R18, RZ, 0x6, R18 ;  /* 0x00000006ff127819 */ /* 0x000fe40000011412 */
[----:B------:R-:W-:-:S07]  /*1d70*/  LOP3.LUT R20, R6, 0x40, RZ, 0x3c, !PT ;  /* 0x0000004006147812 */ /* 0x000fce00078e3cff */
.L_x_1:
[C---:B------:R-:W-:Y:S02]  /*1d80*/  ISETP.GE.AND P3, PT, R4.reuse, UR5, PT ;  /* 0x0000000504007c0c */ /* 0x040fe4000bf66270 */
[C---:B------:R-:W-:Y:S02]  /*1d90*/  LOP3.LUT R36, R4.reuse, 0x2, RZ, 0xfc, !PT ;  /* 0x0000000204247812 */ /* 0x040fe400078efcff */
[C---:B------:R-:W-:Y:S02]  /*1da0*/  LOP3.LUT R37, R4.reuse, 0x4, RZ, 0xfc, !PT ;  /* 0x0000000404257812 */ /* 0x040fe400078efcff */
[C---:B------:R-:W-:Y:S02]  /*1db0*/  LOP3.LUT R40, R4.reuse, 0xa, RZ, 0xfc, !PT ;  /* 0x0000000a04287812 */ /* 0x040fe400078efcff */
[----:B------:R-:W-:Y:S02]  /*1dc0*/  LOP3.LUT R38, R4, 0x6, RZ, 0xfc, !PT ;  /* 0x0000000604267812 */ /* 0x000fe400078efcff */
[----:B------:R-:W-:-:S02]  /*1dd0*/  ISETP.GE.AND P4, PT, R36, UR5, PT ;  /* 0x0000000524007c0c */ /* 0x000fc4000bf86270 */
[----:B------:R-:W-:Y:S01]  /*1de0*/  ISETP.GE.AND P5, PT, R37, UR5, PT ;  /* 0x0000000525007c0c */ /* 0x000fe2000bfa6270 */
[----:B------:R-:W-:Y:S01]  /*1df0*/  IMAD.WIDE R36, R15, 0x2, R82 ;  /* 0x000000020f247825 */ /* 0x000fe200078e0252 */
[----:B------:R-:W-:Y:S02]  /*1e00*/  PRMT R58, RZ, 0x7610, R58 ;  /* 0x00007610ff3a7816 */ /* 0x000fe4000000003a */
[----:B------:R-:W-:Y:S02]  /*1e10*/  ISETP.GE.AND P1, PT, R40, UR5, PT ;  /* 0x0000000528007c0c */ /* 0x000fe4000bf26270 */
[----:B------:R-:W-:Y:S02]  /*1e20*/  LOP3.LUT R39, R4, 0x8, RZ, 0xfc, !PT ;  /* 0x0000000804277812 */ /* 0x000fe400078efcff */
[----:B------:R-:W-:Y:S01]  /*1e30*/  ISETP.GE.AND P6, PT, R38, UR5, PT ;  /* 0x0000000526007c0c */ /* 0x000fe2000bfc6270 */
[----:B------:R0:W2:Y:S01]  /*1e40*/  @!P3 LDG.E.U16 R58, desc[UR6][R36.64] ;  /* 0x00000006243ab981 */ /* 0x0000a2000c1e1500 */
[----:B------:R-:W-:-:S02]  /*1e50*/  LOP3.LUT R40, R4, 0xe, RZ, 0xfc, !PT ;  /* 0x0000000e04287812 */ /* 0x000fc400078efcff */
[----:B------:R-:W-:Y:S02]  /*1e60*/  LOP3.LUT R41, R4, 0xc, RZ, 0xfc, !PT ;  /* 0x0000000c04297812 */ /* 0x000fe400078efcff */
[----:B------:R-:W-:Y:S01]  /*1e70*/  ISETP.GE.AND P0, PT, R39, UR5, PT ;  /* 0x0000000527007c0c */ /* 0x000fe2000bf06270 */
[----:B------:R-:W-:Y:S01]  /*1e80*/  IMAD.WIDE R38, R29, 0x2, R82 ;  /* 0x000000021d267825 */ /* 0x000fe200078e0252 */
[----:B------:R-:W-:Y:S02]  /*1e90*/  PRMT R136, RZ, 0x7610, R136 ;  /* 0x00007610ff887816 */ /* 0x000fe40000000088 */
[----:B------:R-:W-:Y:S01]  /*1ea0*/  ISETP.GE.AND P3, PT, R40, UR5, PT ;  /* 0x0000000528007c0c */ /* 0x000fe2000bf66270 */
[----:B------:R-:W-:Y:S01]  /*1eb0*/  IMAD.WIDE R42, R30, 0x2, R82 ;  /* 0x000000021e2a7825 */ /* 0x000fe200078e0252 */
[----:B------:R-:W-:Y:S02]  /*1ec0*/  PRMT R149, RZ, 0x7610, R149 ;  /* 0x00007610ff957816 */ /* 0x000fe40000000095 */
[----:B------:R-:W-:Y:S01]  /*1ed0*/  ISETP.GE.AND P2, PT, R41, UR5, PT ;  /* 0x0000000529007c0c */ /* 0x000fe2000bf46270 */
[----:B0-----:R-:W-:Y:S01]  /*1ee0*/  IMAD.WIDE R36, R12, 0x2, R82 ;  /* 0x000000020c247825 */ /* 0x001fe200078e0252 */
[----:B------:R-:W-:Y:S01]  /*1ef0*/  LOP3.LUT R41, R4, 0x10, RZ, 0xfc, !PT ;  /* 0x0000001004297812 */ /* 0x000fe200078efcff */
[----:B------:R-:W3:Y:S01]  /*1f00*/  @!P4 LDG.E.U16 R136, desc[UR6][R38.64] ;  /* 0x000000062688c981 */ /* 0x000ee2000c1e1500 */
[----:B------:R-:W-:-:S02]  /*1f10*/  PRMT R120, RZ, 0x7610, R120 ;  /* 0x00007610ff787816 */ /* 0x000fc40000000078 */
[C---:B------:R-:W-:Y:S01]  /*1f20*/  LOP3.LUT R40, R4.reuse, 0x12, RZ, 0xfc, !PT ;  /* 0x0000001204287812 */ /* 0x040fe200078efcff */
[----:B------:R0:W4:Y:S01]  /*1f30*/  @!P5 LDG.E.U16 R149, desc[UR6][R42.64] ;  /* 0x000000062a95d981 */ /* 0x000122000c1e1500 */
[----:B------:R-:W-:Y:S02]  /*1f40*/  LOP3.LUT R46, R4, 0x14, RZ, 0xfc, !PT ;  /* 0x00000014042e7812 */ /* 0x000fe400078efcff */
[----:B------:R-:W-:Y:S01]  /*1f50*/  ISETP.GE.AND P4, PT, R41, UR5, PT ;  /* 0x0000000529007c0c */ /* 0x000fe2000bf86270 */
[----:B------:R-:W-:Y:S01]  /*1f60*/  IMAD.WIDE R44, R11, 0x2, R82 ;  /* 0x000000020b2c7825 */ /* 0x000fe200078e0252 */
[----:B------:R-:W-:Y:S01]  /*1f70*/  PRMT R118, RZ, 0x7610, R118 ;  /* 0x00007610ff767816 */ /* 0x000fe20000000076 */
[----:B------:R1:W5:Y:S01]  /*1f80*/  @!P6 LDG.E.U16 R120, desc[UR6][R36.64] ;  /* 0x000000062478e981 */ /* 0x000362000c1e1500 */
[----:B------:R-:W-:Y:S01]  /*1f90*/  PRMT R134, RZ, 0x7610, R134 ;  /* 0x00007610ff867816 */ /* 0x000fe20000000086 */
[----:B0-----:R-:W-:Y:S01]  /*1fa0*/  IMAD.WIDE R42, R26, 0x2, R82 ;  /* 0x000000021a2a7825 */ /* 0x001fe200078e0252 */
[----:B------:R-:W-:-:S02]  /*1fb0*/  ISETP.GE.AND P5, PT, R40, UR5, PT ;  /* 0x0000000528007c0c */ /* 0x000fc4000bfa6270 */
[----:B------:R-:W-:Y:S01]  /*1fc0*/  PRMT R64, RZ, 0x7610, R64 ;  /* 0x00007610ff407816 */ /* 0x000fe20000000040 */
[--C-:B------:R-:W-:Y:S01]  /*1fd0*/  IMAD.WIDE R40, R10, 0x2, R82.reuse ;  /* 0x000000020a287825 */ /* 0x100fe200078e0252 */
[----:B------:R-:W-:Y:S01]  /*1fe0*/  ISETP.GE.AND P6, PT, R46, UR5, PT ;  /* 0x000000052e007c0c */ /* 0x000fe2000bfc6270 */
[----:B------:R-:W5:Y:S01]  /*1ff0*/  @!P3 LDG.E.U16 R118, desc[UR6][R42.64] ;  /* 0x000000062a76b981 */ /* 0x000f62000c1e1500 */
[C---:B-1----:R-:W-:Y:S02]  /*2000*/  LOP3.LUT R36, R4.reuse, 0x1c, RZ, 0xfc, !PT ;  /* 0x0000001c04247812 */ /* 0x042fe400078efcff */
[C---:B------:R-:W-:Y:S01]  /*2010*/  LOP3.LUT R46, R4.reuse, 0x18, RZ, 0xfc, !PT ;  /* 0x00000018042e7812 */ /* 0x040fe200078efcff */
[----:B------:R0:W4:Y:S01]  /*2020*/  @!P1 LDG.E.U16 R134, desc[UR6][R44.64] ;  /* 0x000000062c869981 */ /* 0x000122000c1e1500 */
[----:B------:R-:W-:Y:S02]  /*2030*/  LOP3.LUT R47, R4, 0x16, RZ, 0xfc, !PT ;  /* 0x00000016042f7812 */ /* 0x000fe400078efcff */
[----:B------:R-:W-:Y:S01]  /*2040*/  ISETP.GE.AND P3, PT, R36, UR5, PT ;  /* 0x0000000524007c0c */ /* 0x000fe2000bf66270 */
[----:B------:R-:W-:Y:S01]  /*2050*/  IMAD.WIDE R36, R14, 0x2, R82 ;  /* 0x000000020e247825 */ /* 0x000fe200078e0252 */
[----:B------:R-:W-:Y:S01]  /*2060*/  PRMT R56, RZ, 0x7610, R56 ;  /* 0x00007610ff387816 */ /* 0x000fe20000000038 */
[----:B------:R1:W3:Y:S01]  /*2070*/  @!P0 LDG.E.U16 R64, desc[UR6][R40.64] ;  /* 0x0000000628408981 */ /* 0x0002e2000c1e1500 */
[----:B------:R-:W-:Y:S01]  /*2080*/  PRMT R147, RZ, 0x7610, R147 ;  /* 0x00007610ff937816 */ /* 0x000fe20000000093 */
[----:B------:R-:W-:Y:S01]  /*2090*/  IMAD.WIDE R38, R27, 0x2, R82 ;  /* 0x000000021b267825 */ /* 0x000fe200078e0252 */
[----:B------:R-:W-:-:S02]  /*20a0*/  ISETP.GE.AND P1, PT, R46, UR5, PT ;  /* 0x000000052e007c0c */ /* 0x000fc4000bf26270 */
[----:B------:R-:W-:Y:S01]  /*20b0*/  ISETP.GE.AND P0, PT, R47, UR5, PT ;  /* 0x000000052f007c0c */ /* 0x000fe2000bf06270 */
[----:B0-----:R-:W-:Y:S01]  /*20c0*/  IMAD.WIDE R44, R143, 0x2, R82 ;  /* 0x000000028f2c7825 */ /* 0x001fe200078e0252 */
[C---:B------:R-:W-:Y:S01]  /*20d0*/  LOP3.LUT R46, R4.reuse, 0x1e, RZ, 0xfc, !PT ;  /* 0x0000001e042e7812 */ /* 0x040fe200078efcff */
[----:B------:R0:W5:Y:S01]  /*20e0*/  @!P4 LDG.E.U16 R56, desc[UR6][R36.64] ;  /* 0x000000062438c981 */ /* 0x000162000c1e1500 */
[----:B------:R-:W-:Y:S02]  /*20f0*/  LOP3.LUT R47, R4, 0x1a, RZ, 0xfc, !PT ;  /* 0x0000001a042f7812 */ /* 0x000fe400078efcff */
[----:B------:R-:W-:Y:S01]  /*2100*/  PRMT R67, RZ, 0x7610, R67 ;  /* 0x00007610ff437816 */ /* 0x000fe20000000043 */
[----:B------:R0:W4:Y:S01]  /*2110*/  @!P2 LDG.E.U16 R147, desc[UR6][R38.64] ;  /* 0x000000062693a981 */ /* 0x000122000c1e1500 */
[----:B------:R-:W-:Y:S01]  /*2120*/  PRMT R132, RZ, 0x7610, R132 ;  /* 0x00007610ff847816 */ /* 0x000fe20000000084 */
[----:B-1----:R-:W-:Y:S01]  /*2130*/  IMAD.WIDE R40, R13, 0x2, R82 ;  /* 0x000000020d287825 */ /* 0x002fe200078e0252 */
[----:B------:R-:W-:-:S02]  /*2140*/  ISETP.GE.AND P4, PT, R46, UR5, PT ;  /* 0x000000052e007c0c */ /* 0x000fc4000bf86270 */
[----:B------:R-:W-:Y:S01]  /*2150*/  ISETP.GE.AND P2, PT, R47, UR5, PT ;  /* 0x000000052f007c0c */ /* 0x000fe2000bf46270 */
[----:B------:R-:W-:Y:S01]  /*2160*/  IMAD.WIDE R42, R139, 0x2, R82 ;  /* 0x000000028b2a7825 */ /* 0x000fe200078e0252 */
[----:B------:R-:W-:Y:S01]  /*2170*/  PRMT R50, RZ, 0x7610, R50 ;  /* 0x00007610ff327816 */ /* 0x000fe20000000032 */
[----:B------:R-:W4:Y:S01]  /*2180*/  @!P6 LDG.E.U16 R67, desc[UR6][R44.64] ;  /* 0x000000062c43e981 */ /* 0x000f22000c1e1500 */
[C---:B------:R-:W-:Y:S02]  /*2190*/  LOP3.LUT R46, R4.reuse, 0x22, RZ, 0xfc, !PT ;  /* 0x00000022042e7812 */ /* 0x040fe400078efcff */
[C---:B------:R-:W-:Y:S01]  /*21a0*/  LOP3.LUT R47, R4.reuse, 0x20, RZ, 0xfc, !PT ;  /* 0x00000020042f7812 */ /* 0x040fe200078efcff */
[----:B------:R-:W4:Y:S01]  /*21b0*/  @!P5 LDG.E.U16 R132, desc[UR6][R40.64] ;  /* 0x000000062884d981 */ /* 0x000f22000c1e1500 */
[----:B0-----:R-:W-:Y:S01]  /*21c0*/  LOP3.LUT R36, R4, 0x26, RZ, 0xfc, !PT ;  /* 0x0000002604247812 */ /* 0x001fe200078efcff */
[----:B------:R-:W-:Y:S01]  /*21d0*/  IMAD.WIDE R38, R141, 0x2, R82 ;  /* 0x000000028d267825 */ /* 0x000fe200078e0252 */
[----:B------:R-:W-:Y:S01]  /*21e0*/  PRMT R116, RZ, 0x7610, R116 ;  /* 0x00007610ff747816 */ /* 0x000fe20000000074 */
[----:B------:R0:W4:Y:S01]  /*21f0*/  @!P1 LDG.E.U16 R50, desc[UR6][R42.64] ;  /* 0x000000062a329981 */ /* 0x000122000c1e1500 */
[----:B------:R-:W-:-:S02]  /*2200*/  ISETP.GE.AND P6, PT, R46, UR5, PT ;  /* 0x000000052e007c0c */ /* 0x000fc4000bfc6270 */
[----:B------:R-:W-:Y:S02]  /*2210*/  ISETP.GE.AND P5, PT, R47, UR5, PT ;  /* 0x000000052f007c0c */ /* 0x000fe4000bfa6270 */
[----:B------:R-:W-:Y:S01]  /*2220*/  LOP3.LUT R47, R4, 0x24, RZ, 0xfc, !PT ;  /* 0x00000024042f7812 */ /* 0x000fe200078efcff */
[----:B------:R-:W4:Y:S01]  /*2230*/  @!P0 LDG.E.U16 R116, desc[UR6][R38.64] ;  /* 0x0000000626748981 */ /* 0x000f22000c1e1500 */
[----:B------:R-:W-:Y:S01]  /*2240*/  ISETP.GE.AND P1, PT, R36, UR5, PT ;  /* 0x0000000524007c0c */ /* 0x000fe2000bf26270 */
[----:B------:R-:W-:Y:S01]  /*2250*/  IMAD.WIDE R36, R137, 0x2, R82 ;  /* 0x0000000289247825 */ /* 0x000fe200078e0252 */
[----:B------:R-:W-:Y:S02]  /*2260*/  PRMT R130, RZ, 0x7610, R130 ;  /* 0x00007610ff827816 */ /* 0x000fe40000000082 */
[----:B------:R-:W-:Y:S01]  /*2270*/  ISETP.GE.AND P0, PT, R47, UR5, PT ;  /* 0x000000052f007c0c */ /* 0x000fe2000bf06270 */
[----:B0-----:R-:W-:Y:S01]  /*2280*/  IMAD.WIDE R42, R129, 0x2, R82 ;  /* 0x00000002812a7825 */ /* 0x001fe200078e0252 */
[----:B------:R-:W-:-:S02]  /*2290*/  PRMT R128, RZ, 0x7610, R128 ;  /* 0x00007610ff807816 */ /* 0x000fc40000000080 */
[----:B------:R-:W-:Y:S01]  /*22a0*/  PRMT R65, RZ, 0x7610, R65 ;  /* 0x00007610ff417816 */ /* 0x000fe20000000041 */
[----:B------:R-:W-:Y:S01]  /*22b0*/  IMAD.WIDE R40, R135, 0x2, R82 ;  /* 0x0000000287287825 */ /* 0x000fe200078e0252 */
[----:B------:R0:W4:Y:S01]  /*22c0*/  @!P2 LDG.E.U16 R130, desc[UR6][R36.64] ;  /* 0x000000062482a981 */ /* 0x000122000c1e1500 */
[----:B------:R-:W-:Y:S02]  /*22d0*/  PRMT R114, RZ, 0x7610, R114 ;  /* 0x00007610ff727816 */ /* 0x000fe40000000072 */
[----:B------:R-:W-:Y:S01]  /*22e0*/  IMAD.WIDE R44, R133, 0x2, R82 ;  /* 0x00000002852c7825 */ /* 0x000fe200078e0252 */
[C---:B------:R-:W-:Y:S01]  /*22f0*/  LOP3.LUT R46, R4.reuse, 0x28, RZ, 0xfc, !PT ;  /* 0x00000028042e7812 */ /* 0x040fe200078efcff */
[----:B------:R-:W4:Y:S01]  /*2300*/  @!P6 LDG.E.U16 R128, desc[UR6][R42.64] ;  /* 0x000000062a80e981 */ /* 0x000f22000c1e1500 */
[----:B------:R-:W-:Y:S02]  /*2310*/  PRMT R59, RZ, 0x7610, R59 ;  /* 0x00007610ff3b7816 */ /* 0x000fe4000000003b */
[----:B------:R-:W-:Y:S01]  /*2320*/  PRMT R112, RZ, 0x7610, R112 ;  /* 0x00007610ff707816 */ /* 0x000fe20000000070 */
[----:B------:R1:W4:Y:S01]  /*2330*/  @!P3 LDG.E.U16 R65, desc[UR6][R40.64] ;  /* 0x000000062841b981 */ /* 0x000322000c1e1500 */
[----:B0-----:R-:W-:-:S02]  /*2340*/  LOP3.LUT R36, R4, 0x30, RZ, 0xfc, !PT ;  /* 0x0000003004247812 */ /* 0x001fc400078efcff */
[----:B------:R-:W-:Y:S01]  /*2350*/  ISETP.GE.AND P2, PT, R46, UR5, PT ;  /* 0x000000052e007c0c */ /* 0x000fe2000bf46270 */
[----:B------:R0:W4:Y:S01]  /*2360*/  @!P4 LDG.E.U16 R114, desc[UR6][R44.64] ;  /* 0x000000062c72c981 */ /* 0x000122000c1e1500 */
[----:B------:R-:W-:Y:S01]  /*2370*/  ISETP.GE.AND P6, PT, R36, UR5, PT ;  /* 0x0000000524007c0c */ /* 0x000fe2000bfc6270 */
[----:B------:R-:W-:Y:S01]  /*2380*/  IMAD.WIDE R36, R127, 0x2, R82 ;  /* 0x000000027f247825 */ /* 0x000fe200078e0252 */
[----:B------:R-:W-:-:S03]  /*2390*/  LOP3.LUT R47, R4, 0x2a, RZ, 0xfc, !PT ;  /* 0x0000002a042f7812 */ /* 0x000fc600078efcff */
[--C-:B-1----:R-:W-:Y:S01]  /*23a0*/  IMAD.WIDE R40, R125, 0x2, R82.reuse ;  /* 0x000000027d287825 */ /* 0x102fe200078e0252 */
[C---:B------:R-:W-:Y:S01]  /*23b0*/  LOP3.LUT R46, R4.reuse, 0x2c, RZ, 0xfc, !PT ;  /* 0x0000002c042e7812 */ /* 0x040fe200078efcff */
[----:B------:R-:W4:Y:S01]  /*23c0*/  @!P0 LDG.E.U16 R59, desc[UR6][R36.64] ;  /* 0x00000006243b8981 */ /* 0x000f22000c1e1500 */
[C---:B0-----:R-:W-:Y:S02]  /*23d0*/  LOP3.LUT R44, R4.reuse, 0x32, RZ, 0xfc, !PT ;  /* 0x00000032042c7812 */ /* 0x041fe400078efcff */
[----:B------:R-:W-:Y:S01]  /*23e0*/  LOP3.LUT R45, R4, 0x34, RZ, 0xfc, !PT ;  /* 0x00000034042d7812 */ /* 0x000fe200078efcff */
[----:B------:R-:W4:Y:S01]  /*23f0*/  @!P1 LDG.E.U16 R112, desc[UR6][R40.64] ;  /* 0x0000000628709981 */ /* 0x000f22000c1e1500 */
[----:B------:R-:W-:Y:S01]  /*2400*/  ISETP.GE.AND P3, PT, R47, UR5, PT ;  /* 0x000000052f007c0c */ /* 0x000fe2000bf66270 */
[----:B------:R-:W-:Y:S01]  /*2410*/  IMAD.WIDE R38, R131, 0x2, R82 ;  /* 0x0000000283267825 */ /* 0x000fe200078e0252 */
[----:B------:R-:W-:Y:S02]  /*2420*/  PRMT R48, RZ, 0x7610, R48 ;  /* 0x00007610ff307816 */ /* 0x000fe40000000030 */
[----:B------:R-:W-:-:S02]  /*2430*/  ISETP.GE.AND P4, PT, R46, UR5, PT ;  /* 0x000000052e007c0c */ /* 0x000fc4000bf86270 */
[----:B------:R-:W-:Y:S02]  /*2440*/  ISETP.GE.AND P0, PT, R44, UR5, PT ;  /* 0x000000052c007c0c */ /* 0x000fe4000bf06270 */
[----:B------:R-:W-:Y:S01]  /*2450*/  ISETP.GE.AND P1, PT, R45, UR5, PT ;  /* 0x000000052d007c0c */ /* 0x000fe2000bf26270 */
[----:B------:R0:W4:Y:S01]  /*2460*/  @!P5 LDG.E.U16 R48, desc[UR6][R38.64] ;  /* 0x000000062630d981 */ /* 0x000122000c1e1500 */
[----:B------:R-:W-:Y:S01]  /*2470*/  LOP3.LUT R47, R4, 0x2e, RZ, 0xfc, !PT ;  /* 0x0000002e042f7812 */ /* 0x000fe200078efcff */
[----:B------:R-:W-:Y:S01]  /*2480*/  IMAD.WIDE R42, R119, 0x2, R82 ;  /* 0x00000002772a7825 */ /* 0x000fe200078e0252 */
[----:B------:R-:W-:Y:S02]  /*2490*/  PRMT R142, RZ, 0x7610, R142 ;  /* 0x00007610ff8e7816 */ /* 0x000fe4000000008e */
[----:B------:R-:W-:Y:S01]  /*24a0*/  ISETP.GE.AND P5, PT, R47, UR5, PT ;  /* 0x000000052f007c0c */ /* 0x000fe2000bfa6270 */
[----:B------:R-:W-:Y:S01]  /*24b0*/  IMAD.WIDE R46, R123, 0x2, R82 ;  /* 0x000000027b2e7825 */ /* 0x000fe200078e0252 */
[----:B------:R-:W-:-:S02]  /*24c0*/  PRMT R126, RZ, 0x7610, R126 ;  /* 0x00007610ff7e7816 */ /* 0x000fc4000000007e */
[----:B------:R-:W-:Y:S01]  /*24d0*/  PRMT R57, RZ, 0x7610, R57 ;  /* 0x00007610ff397816 */ /* 0x000fe20000000039 */
[----:B0-----:R-:W-:Y:S01]  /*24e0*/  IMAD.WIDE R38, R121, 0x2, R82 ;  /* 0x0000000279267825 */ /* 0x001fe200078e0252 */
[----:B------:R-:W-:Y:S01]  /*24f0*/  PRMT R124, RZ, 0x7610, R124 ;  /* 0x00007610ff7c7816 */ /* 0x000fe2000000007c */
[----:B------:R0:W4:Y:S01]  /*2500*/  @!P2 LDG.E.U16 R142, desc[UR6][R46.64] ;  /* 0x000000062e8ea981 */ /* 0x000122000c1e1500 */
[----:B------:R-:W-:Y:S01]  /*2510*/  PRMT R51, RZ, 0x7610, R51 ;  /* 0x00007610ff337816 */ /* 0x000fe20000000033 */
[--C-:B------:R-:W-:Y:S01]  /*2520*/  IMAD.WIDE R36, R113, 0x2, R82.reuse ;  /* 0x0000000271247825 */ /* 0x100fe200078e0252 */
[----:B------:R-:W-:Y:S01]  /*2530*/  LOP3.LUT R49, R4, 0x36, RZ, 0xfc, !PT ;  /* 0x0000003604317812 */ /* 0x000fe200078efcff */
[----:B------:R1:W4:Y:S02]  /*2540*/  @!P3 LDG.E.U16 R126, desc[UR6][R38.64] ;  /* 0x00000006267eb981 */ /* 0x000324000c1e1500 */
[----:B------:R-:W-:Y:S01]  /*2550*/  IMAD.WIDE R40, R111, 0x2, R82 ;  /* 0x000000026f287825 */ /* 0x000fe200078e0252 */
[----:B------:R-:W-:Y:S01]  /*2560*/  ISETP.GE.AND P2, PT, R49, UR5, PT ;  /* 0x0000000531007c0c */ /* 0x000fe2000bf46270 */
[----:B------:R1:W4:Y:S01]  /*2570*/  @!P4 LDG.E.U16 R57, desc[UR6][R42.64] ;  /* 0x000000062a39c981 */ /* 0x000322000c1e1500 */
[----:B------:R-:W-:-:S02]  /*2580*/  ISETP.GE.AND P3, PT, R21, UR5, PT ;  /* 0x0000000515007c0c */ /* 0x000fc4000bf66270 */
[----:B------:R-:W-:Y:S01]  /*2590*/  ISETP.GE.AND P4, PT, R23, UR5, PT ;  /* 0x0000000517007c0c */ /* 0x000fe2000bf86270 */
[----:B------:R-:W4:Y:S01]  /*25a0*/  @!P0 LDG.E.U16 R124, desc[UR6][R36.64] ;  /* 0x00000006247c8981 */ /* 0x000f22000c1e1500 */
[----:B------:R-:W-:-:S03]  /*25b0*/  ISETP.GE.AND P0, PT, R22, UR5, PT ;  /* 0x0000000516007c0c */ /* 0x000fc6000bf06270 */
[----:B------:R-:W4:Y:S01]  /*25c0*/  @!P1 LDG.E.U16 R51, desc[UR6][R40.64] ;  /* 0x0000000628339981 */ /* 0x000f22000c1e1500 */
[----:B------:R-:W-:Y:S01]  /*25d0*/  ISETP.GE.AND P1, PT, R24, UR5, PT ;  /* 0x0000000518007c0c */ /* 0x000fe2000bf26270 */
[----:B------:R-:W-:Y:S01]  /*25e0*/  IMAD.WIDE R44, R117, 0x2, R82 ;  /* 0x00000002752c7825 */ /* 0x000fe200078e0252 */
[----:B------:R-:W-:Y:S02]  /*25f0*/  PRMT R110, RZ, 0x7610, R110 ;  /* 0x00007610ff6e7816 */ /* 0x000fe4000000006e */
[----:B------:R-:W-:Y:S01]  /*2600*/  PRMT R140, RZ, 0x7610, R140 ;  /* 0x00007610ff8c7816 */ /* 0x000fe2000000008c */
[----:B------:R-:W-:Y:S01]  /*2610*/  IMAD.WIDE R78, R115, 0x2, R82 ;  /* 0x00000002734e7825 */ /* 0x000fe200078e0252 */
[----:B------:R-:W-:Y:S02]  /*2620*/  PRMT R108, RZ, 0x7610, R108 ;  /* 0x00007610ff6c7816 */ /* 0x000fe4000000006c */
[----:B------:R1:W4:Y:S01]  /*2630*/  @!P5 LDG.E.U16 R110, desc[UR6][R44.64] ;  /* 0x000000062c6ed981 */ /* 0x000322000c1e1500 */
[----:B------:R-:W-:Y:S01]  /*2640*/  PRMT R138, RZ, 0x7610, R138 ;  /* 0x00007610ff8a7816 */ /* 0x000fe2000000008a */
[----:B0-----:R-:W-:Y:S01]  /*2650*/  IMAD.WIDE R46, R109, 0x2, R82 ;  /* 0x000000026d2e7825 */ /* 0x001fe200078e0252 */
[----:B------:R-:W-:Y:S01]  /*2660*/  PRMT R122, RZ, 0x7610, R122 ;  /* 0x00007610ff7a7816 */ /* 0x000fe2000000007a */
[----:B------:R0:W4:Y:S01]  /*2670*/  @!P6 LDG.E.U16 R140, desc[UR6][R78.64] ;  /* 0x000000064e8ce981 */ /* 0x000122000c1e1500 */
[----:B------:R-:W-:Y:S01]  /*2680*/  PRMT R49, RZ, 0x7610, R49 ;  /* 0x00007610ff317816 */ /* 0x000fe20000000031 */
[----:B-1----:R-:W-:Y:S01]  /*2690*/  IMAD.WIDE R38, R19, 0x2, R82 ;  /* 0x0000000213267825 */ /* 0x002fe200078e0252 */
[----:B------:R-:W-:Y:S01]  /*26a0*/  PRMT R106, RZ, 0x7610, R106 ;  /* 0x00007610ff6a7816 */ /* 0x000fe2000000006a */
[----:B------:R-:W4:Y:S02]  /*26b0*/  @!P2 LDG.E.U16 R108, desc[UR6][R46.64] ;  /* 0x000000062e6ca981 */ /* 0x000f24000c1e1500 */
[----:B------:R-:W-:-:S02]  /*26c0*/  IMAD.WIDE R42, R9, 0x2, R82 ;  /* 0x00000002092a7825 */ /* 0x000fc400078e0252 */
[----:B------:R1:W4:Y:S02]  /*26d0*/  @!P3 LDG.E.U16 R138, desc[UR6][R38.64] ;  /* 0x00000006268ab981 */ /* 0x000324000c1e1500 */
[--C-:B------:R-:W-:Y:S02]  /*26e0*/  IMAD.WIDE R44, R17, 0x2, R82.reuse ;  /* 0x00000002112c7825 */ /* 0x100fe400078e0252 */
[----:B------:R-:W4:Y:S02]  /*26f0*/  @!P0 LDG.E.U16 R122, desc[UR6][R42.64] ;  /* 0x000000062a7a8981 */ /* 0x000f24000c1e1500 */
[----:B------:R-:W-:Y:S02]  /*2700*/  IMAD.WIDE R36, R16, 0x2, R82 ;  /* 0x0000000210247825 */ /* 0x000fe400078e0252 */
[----:B------:R-:W4:Y:S04]  /*2710*/  @!P4 LDG.E.U16 R49, desc[UR6][R44.64] ;  /* 0x000000062c31c981 */ /* 0x000f28000c1e1500 */
[----:B------:R1:W4:Y:S01]  /*2720*/  @!P1 LDG.E.U16 R106, desc[UR6][R36.64] ;  /* 0x00000006246a9981 */ /* 0x000322000c1e1500 */
[----:B------:R-:W-:Y:S01]  /*2730*/  BAR.SYNC.DEFER_BLOCKING 0x0 ;  /* 0x0000000000007b1d */ /* 0x000fe20000010000 */
[----:B------:R-:W-:Y:S01]  /*2740*/  ISETP.GE.AND P2, PT, R3, UR5, PT ;  /* 0x0000000503007c0c */ /* 0x000fe2000bf46270 */
[----:B0-----:R-:W-:-:S02]  /*2750*/  IMAD.MOV.U32 R78, RZ, RZ, R66 ;  /* 0x000000ffff4e7224 */ /* 0x001fc400078e0042 */
[----:B------:R-:W-:Y:S01]  /*2760*/  IMAD.MOV.U32 R79, RZ, RZ, R145 ;  /* 0x000000ffff4f7224 */ /* 0x000fe200078e0091 */
[----:B------:R-:W-:Y:S01]  /*2770*/  PRMT R66, RZ, 0x7610, R66 ;  /* 0x00007610ff427816 */ /* 0x000fe20000000042 */
[----:B-1----:R-:W-:Y:S01]  /*2780*/  IMAD.WIDE R38, R105, 0x2, R86 ;  /* 0x0000000269267825 */ /* 0x002fe200078e0256 */
[----:B------:R-:W-:-:S03]  /*2790*/  PRMT R104, RZ, 0x7610, R104 ;  /* 0x00007610ff687816 */ /* 0x000fc60000000068 */
[C---:B------:R-:W-:Y:S01]  /*27a0*/  IMAD.WIDE R40, R105.reuse, 0x2, R78 ;  /* 0x0000000269287825 */ /* 0x040fe200078e024e */
[----:B------:R-:W-:Y:S02]  /*27b0*/  PRMT R47, RZ, 0x7610, R47 ;  /* 0x00007610ff2f7816 */ /* 0x000fe4000000002f */
[----:B------:R-:W-:Y:S01]  /*27c0*/  PRMT R46, RZ, 0x7610, R46 ;  /* 0x00007610ff2e7816 */ /* 0x000fe2000000002e */
[C---:B------:R-:W-:Y:S01]  /*27d0*/  IMAD.WIDE R36, R105.reuse, 0x2, R90 ;  /* 0x0000000269247825 */ /* 0x040fe200078e025a */
[----:B------:R-:W-:Y:S02]  /*27e0*/  PRMT R45, RZ, 0x7610, R45 ;  /* 0x00007610ff2d7816 */ /* 0x000fe4000000002d */
[----:B------:R-:W-:Y:S01]  /*27f0*/  PRMT R44, RZ, 0x7610, R44 ;  /* 0x00007610ff2c7816 */ /* 0x000fe2000000002c */
[C---:B------:R-:W-:Y:S01]  /*2800*/  IMAD.WIDE R42, R105.reuse, 0x2, R76 ;  /* 0x00000002692a7825 */ /* 0x040fe200078e024c */
[----:B------:R-:W-:Y:S01]  /*2810*/  PRMT R145, RZ, 0x7610, R145 ;  /* 0x00007610ff917816 */ /* 0x000fe20000000091 */
[----:B------:R0:W4:Y:S04]  /*2820*/  @!P2 LDG.E.U16 R66, desc[UR6][R38.64] ;  /* 0x000000062642a981 */ /* 0x000128000c1e1500 */
[----:B------:R1:W4:Y:S01]  /*2830*/  @!P2 LDG.E.U16 R104, desc[UR6][R40.64] ;  /* 0x000000062868a981 */ /* 0x000322000c1e1500 */
[----:B------:R-:W-:Y:S01]  /*2840*/  IMAD.WIDE R150, R105, 0x2, R74 ;  /* 0x0000000269967825 */ /* 0x000fe200078e024a */
[----:B------:R-:W-:-:S02]  /*2850*/  PRMT R148, RZ, 0x7610, R148 ;  /* 0x00007610ff947816 */ /* 0x000fc40000000094 */
[----:B------:R1:W4:Y:S01]  /*2860*/  @!P2 LDG.E.U16 R47, desc[UR6][R36.64] ;  /* 0x00000006242fa981 */ /* 0x000322000c1e1500 */
[C---:B0-----:R-:W-:Y:S01]  /*2870*/  IMAD.WIDE R38, R105.reuse, 0x2, R84 ;  /* 0x0000000269267825 */ /* 0x041fe200078e0254 */
[----:B------:R-:W-:Y:S02]  /*2880*/  PRMT R146, RZ, 0x7610, R146 ;  /* 0x00007610ff927816 */ /* 0x000fe40000000092 */
[----:B------:R0:W4:Y:S01]  /*2890*/  @!P2 LDG.E.U16 R44, desc[UR6][R42.64] ;  /* 0x000000062a2ca981 */ /* 0x000122000c1e1500 */
[C---:B-1----:R-:W-:Y:S01]  /*28a0*/  IMAD.WIDE R40, R105.reuse, 0x2, R80 ;  /* 0x0000000269287825 */ /* 0x042fe200078e0250 */
[----:B------:R-:W-:Y:S02]  /*28b0*/  PRMT R153, RZ, 0x7610, R153 ;  /* 0x00007610ff997816 */ /* 0x000fe40000000099 */
[----:B------:R1:W4:Y:S01]  /*28c0*/  @!P2 LDG.E.U16 R46, desc[UR6][R38.64] ;  /* 0x00000006262ea981 */ /* 0x000322000c1e1500 */
[----:B------:R-:W-:Y:S01]  /*28d0*/  PRMT R144, RZ, 0x7610, R144 ;  /* 0x00007610ff907816 */ /* 0x000fe20000000090 */
[----:B------:R-:W-:-:S02]  /*28e0*/  IMAD.WIDE R36, R105, 0x2, R70 ;  /* 0x0000000269247825 */ /* 0x000fc400078e0246 */
[----:B------:R1:W4:Y:S02]  /*28f0*/  @!P2 LDG.E.U16 R45, desc[UR6][R40.64] ;  /* 0x00000006282da981 */ /* 0x000324000c1e1500 */
[C---:B0-----:R-:W-:Y:S01]  /*2900*/  IMAD.WIDE R42, R105.reuse, 0x2, R94 ;  /* 0x00000002692a7825 */ /* 0x041fe200078e025e */
[----:B------:R-:W-:Y:S01]  /*2910*/  PRMT R155, RZ, 0x7610, R155 ;  /* 0x00007610ff9b7816 */ /* 0x000fe2000000009b */
[----:B------:R0:W4:Y:S02]  /*2920*/  @!P2 LDG.E.U16 R145, desc[UR6][R150.64] ;  /* 0x000000069691a981 */ /* 0x000124000c1e1500 */
[C---:B-1----:R-:W-:Y:S01]  /*2930*/  IMAD.WIDE R38, R105.reuse, 0x2, R72 ;  /* 0x0000000269267825 */ /* 0x042fe200078e0248 */
[----:B------:R-:W-:Y:S01]  /*2940*/  PRMT R154, RZ, 0x7610, R154 ;  /* 0x00007610ff9a7816 */ /* 0x000fe2000000009a */
[----:B------:R1:W4:Y:S02]  /*2950*/  @!P2 LDG.E.U16 R148, desc[UR6][R36.64] ;  /* 0x000000062494a981 */ /* 0x000324000c1e1500 */
[C---:B------:R-:W-:Y:S01]  /*2960*/  IMAD.WIDE R40, R105.reuse, 0x2, R88 ;  /* 0x0000000269287825 */ /* 0x040fe200078e0258 */
[----:B------:R-:W-:Y:S01]  /*2970*/  PRMT R157, RZ, 0x7610, R157 ;  /* 0x00007610ff9d7816 */ /* 0x000fe2000000009d */
[----:B------:R1:W4:Y:S02]  /*2980*/  @!P2 LDG.E.U16 R146, desc[UR6][R38.64] ;  /* 0x000000062692a981 */ /* 0x000324000c1e1500 */
[C---:B0-----:R-:W-:Y:S01]  /*2990*/  IMAD.WIDE R150, R105.reuse, 0x2, R96 ;  /* 0x0000000269967825 */ /* 0x041fe200078e0260 */
[----:B------:R-:W-:Y:S01]  /*29a0*/  PRMT R152, RZ, 0x7610, R152 ;  /* 0x00007610ff987816 */ /* 0x000fe20000000098 */
[----:B------:R0:W4:Y:S01]  /*29b0*/  @!P2 LDG.E.U16 R153, desc[UR6][R40.64] ;  /* 0x000000062899a981 */ /* 0x000122000c1e1500 */
[----:B------:R-:W-:Y:S01]  /*29c0*/  PRMT R156, RZ, 0x7610, R156 ;  /* 0x00007610ff9c7816 */ /* 0x000fe2000000009c */
[----:B-1----:R-:W-:-:S02]  /*29d0*/  IMAD.WIDE R36, R105, 0x2, R100 ;  /* 0x0000000269247825 */ /* 0x002fc400078e0264 */
[----:B------:R1:W4:Y:S02]  /*29e0*/  @!P2 LDG.E.U16 R144, desc[UR6][R42.64] ;  /* 0x000000062a90a981 */ /* 0x000324000c1e1500 */
[C---:B------:R-:W-:Y:S02]  /*29f0*/  IMAD.WIDE R38, R105.reuse, 0x2, R98 ;  /* 0x0000000269267825 */ /* 0x040fe400078e0262 */
[----:B------:R-:W4:Y:S02]  /*2a00*/  @!P2 LDG.E.U16 R155, desc[UR6][R150.64] ;  /* 0x00000006969ba981 */ /* 0x000f24000c1e1500 */
[C---:B0-----:R-:W-:Y:S02]  /*2a10*/  IMAD.WIDE R40, R105.reuse, 0x2, R92 ;  /* 0x0000000269287825 */ /* 0x041fe400078e025c */
[----:B------:R-:W4:Y:S02]  /*2a20*/  @!P2 LDG.E.U16 R154, desc[UR6][R36.64] ;  /* 0x00000006249aa981 */ /* 0x000f24000c1e1500 */
[----:B-1----:R-:W-:-:S02]  /*2a30*/  IMAD.WIDE R42, R105, 0x2, R102 ;  /* 0x00000002692a7825 */ /* 0x002fc400078e0266 */
[----:B------:R-:W4:Y:S04]  /*2a40*/  @!P2 LDG.E.U16 R157, desc[UR6][R38.64] ;  /* 0x00000006269da981 */ /* 0x000f28000c1e1500 */
[----:B------:R-:W4:Y:S04]  /*2a50*/  @!P2 LDG.E.U16 R152, desc[UR6][R40.64] ;  /* 0x000000062898a981 */ /* 0x000f28000c1e1500 */
[----:B------:R-:W4:Y:S04]  /*2a60*/  @!P2 LDG.E.U16 R156, desc[UR6][R42.64] ;  /* 0x000000062a9ca981 */ /* 0x000f28000c1e1500 */
[----:B--2---:R-:W-:Y:S04]  /*2a70*/  STS.U16 [R25+UR4], R58 ;  /* 0x0000003a19007988 */ /* 0x004fe80008000404 */
[----:B---3--:R-:W-:Y:S04]  /*2a80*/  STS.U16 [R25+UR4+0x200], R64 ;  /* 0x0002004019007988 */ /* 0x008fe80008000404 */
[----:B-----5:R-:W-:Y:S04]  /*2a90*/  STS.U16 [R25+UR4+0x400], R56 ;  /* 0x0004003819007988 */ /* 0x020fe80008000404 */
[----:B----4-:R-:W-:Y:S04]  /*2aa0*/  STS.U16 [R25+UR4+0x600], R50 ;  /* 0x0006003219007988 */ /* 0x010fe80008000404 */
[----:B------:R-:W-:Y:S04]  /*2ab0*/  STS.U16 [R25+UR4+0x800], R48 ;  /* 0x0008003019007988 */ /* 0x000fe80008000404 */
        /* <DEDUP_REMOVED lines=42> */
[----:B------:R-:W-:Y:S01]  /*2d60*/  STS.U16 [R69+UR4+0x1780], R156 ;  /* 0x0017809c45007988 */ /* 0x000fe20008000404 */
[----:B------:R-:W-:Y:S06]  /*2d70*/  BAR.SYNC.DEFER_BLOCKING 0x0 ;  /* 0x0000000000007b1d */ /* 0x000fec0000010000 */
[----:B------:R-:W-:Y:S04]  /*2d80*/  LDSM.16.MT88.4 R64, [R8] ;  /* 0x000000000840783b */ /* 0x000fe80000004200 */
[----:B------:R-:W0:Y:S04]  /*2d90*/  LDSM.16.M88.4 R36, [R6+UR4+0x1000] ;  /* 0x001000040624783b */ /* 0x000e280008000200 */
[----:B------:R-:W1:Y:S04]  /*2da0*/  LDSM.16.M88.4 R40, [R6+UR4+0x1400] ;  /* 0x001400040628783b */ /* 0x000e680008000200 */
[----:B------:R-:W2:Y:S04]  /*2db0*/  LDSM.16.MT88.4 R56, [R8+0x400] ;  /* 0x000400000838783b */ /* 0x000ea80000004200 */
[----:B------:R-:W-:Y:S04]  /*2dc0*/  LDSM.16.MT88.4 R48, [R8+0x800] ;  /* 0x000800000830783b */ /* 0x000fe80000004200 */
[----:B------:R-:W3:Y:S01]  /*2dd0*/  LDSM.16.M88.4 R44, [R20+UR4+0x1000] ;  /* 0x00100004142c783b */ /* 0x000ee20008000200 */
[C---:B0-----:R-:W-:Y:S06]  /*2de0*/  HMMA.16816.F32 R52, R64.reuse, R36, R52 ;  /* 0x000000244034723c */ /* 0x041fec0000001834 */
[----:B-1----:R-:W-:Y:S01]  /*2df0*/  HMMA.16816.F32 R60, R64, R40, R60 ;  /* 0x00000028403c723c */ /* 0x002fe2000000183c */
[----:B------:R-:W0:-:S15]  /*2e00*/  LDSM.16.M88.4 R64, [R20+UR4+0x1400] ;  /* 0x001400041440783b */ /* 0x000e1e0008000200 */
[----:B------:R-:W-:-:S02]  /*2e10*/  NOP ;  /* 0x0000000000007918 */ /* 0x000fc40000000000 */
[C---:B--2---:R-:W-:Y:S06]  /*2e20*/  HMMA.16816.F32 R52, R56.reuse, R38, R52 ;  /* 0x000000263834723c */ /* 0x044fec0000001834 */
[----:B------:R-:W-:Y:S01]  /*2e30*/  HMMA.16816.F32 R40, R56, R42, R60 ;  /* 0x0000002a3828723c */ /* 0x000fe2000000183c */
[----:B------:R-:W1:Y:S01]  /*2e40*/  LDSM.16.MT88.4 R60, [R8+0xc00] ;  /* 0x000c0000083c783b */ /* 0x000e620000004200 */
[----:B------:R-:W-:-:S15]  /*2e50*/  VIADD R18, R18, 0xffffffff ;  /* 0xffffffff12127836 */ /* 0x000fde0000000000 */
[----:B------:R-:W-:-:S01]  /*2e60*/  NOP ;  /* 0x0000000000007918 */ /* 0x000fc20000000000 */
[C---:B---3--:R-:W-:Y:S06]  /*2e70*/  HMMA.16816.F32 R52, R48.reuse, R44, R52 ;  /* 0x0000002c3034723c */ /* 0x048fec0000001834 */
[----:B0-----:R-:W-:Y:S01]  /*2e80*/  HMMA.16816.F32 R40, R48, R64, R40 ;  /* 0x000000403028723c */ /* 0x001fe20000001828 */
[----:B------:R-:W-:Y:S01]  /*2e90*/  ISETP.NE.U32.AND P0, PT, R18, RZ, PT ;  /* 0x000000ff1200720c */ /* 0x000fe20003f05070 */
[----:B------:R-:W-:Y:S01]  /*2ea0*/  UIADD3 UR5, UR5, -0x40, URZ ;  /* 0xffffffc005057890 */ /* 0x000fe2000fffe03f */
[----:B------:R-:W-:-:S04]  /*2eb0*/  IMAD.WIDE R102, R107, 0x2, R102 ;  /* 0x000000026b667825 */ /* 0x000fc800078e0266 */
[----:B------:R-:W-:-:S04]  /*2ec0*/  IMAD.WIDE R98, R107, 0x2, R98 ;  /* 0x000000026b627825 */ /* 0x000fc800078e0262 */
[----:B------:R-:W-:-:S07]  /*2ed0*/  IMAD.WIDE R100, R107, 0x2, R100 ;  /* 0x000000026b647825 */ /* 0x000fce00078e0264 */
[----:B-1----:R-:W-:Y:S01]  /*2ee0*/  HMMA.16816.F32 R52, R60, R46, R52 ;  /* 0x0000002e3c34723c */ /* 0x002fe20000001834 */
[----:B------:R-:W-:-:S05]  /*2ef0*/  IMAD.WIDE R96, R107, 0x2, R96 ;  /* 0x000000026b607825 */ /* 0x000fca00078e0260 */
[----:B------:R-:W-:Y:S01]  /*2f00*/  HMMA.16816.F32 R60, R60, R66, R40 ;  /* 0x000000423c3c723c */ /* 0x000fe20000001828 */
[----:B------:R-:W-:-:S06]  /*2f10*/  IMAD.WIDE R94, R107, 0x2, R94 ;  /* 0x000000026b5e7825 */ /* 0x000fcc00078e025e */
[----:B------:R-:W-:-:S04]  /*2f20*/  IMAD.WIDE R66, R107, 0x2, R78 ;  /* 0x000000026b427825 */ /* 0x000fc800078e024e */
        /* <DEDUP_REMOVED lines=11> */
[----:B------:R-:W-:Y:S01]  /*2fe0*/  IMAD.MOV.U32 R145, RZ, RZ, R67 ;  /* 0x000000ffff917224 */ /* 0x000fe200078e0043 */
[----:B------:R-:W-:Y:S06]  /*2ff0*/  @P0 BRA `(.L_x_1) ;  /* 0xffffffec00600947 */ /* 0x000fec000383ffff */
[----:B------:R-:W-:Y:S02]  /*3000*/  F2FP.F16.F32.PACK_AB R55, R63, R55 ;  /* 0x000000373f37723e */ /* 0x000fe400000000ff */
[----:B------:R-:W-:Y:S02]  /*3010*/  F2FP.F16.F32.PACK_AB R54, R62, R54 ;  /* 0x000000363e36723e */ /* 0x000fe400000000ff */
[----:B------:R-:W-:Y:S02]  /*3020*/  F2FP.F16.F32.PACK_AB R53, R61, R53 ;  /* 0x000000353d35723e */ /* 0x000fe400000000ff */
[----:B------:R-:W-:-:S07]  /*3030*/  F2FP.F16.F32.PACK_AB R52, R60, R52 ;  /* 0x000000343c34723e */ /* 0x000fce00000000ff */
.L_x_0:
[----:B------:R-:W-:Y:S01]  /*3040*/  BAR.SYNC.DEFER_BLOCKING 0x0 ;  /* 0x0000000000007b1d */ /* 0x000fe20000010000 */
[C---:B------:R-:W-:Y:S01]  /*3050*/  IMAD.SHL.U32 R6, R0.reuse, 0x10, RZ ;  /* 0x0000001000067824 */ /* 0x040fe200078e00ff */
[----:B------:R-:W-:Y:S01]  /*3060*/  LOP3.LUT R5, R5, 0x180, RZ, 0xc0, !PT ;  /* 0x0000018005057812 */ /* 0x000fe200078ec0ff */
[----:B------:R-:W-:Y:S01]  /*3070*/  IMAD.SHL.U32 R0, R0, 0x40, RZ ;  /* 0x0000004000007824 */ /* 0x000fe200078e00ff */
[----:B------:R-:W-:Y:S02]  /*3080*/  LOP3.LUT R15, R7, 0xe, R4, 0xfe, !PT ;  /* 0x0000000e070f7812 */ /* 0x000fe400078efe04 */
[----:B------:R-:W-:Y:S01]  /*3090*/  LOP3.LUT R6, R6, 0x70, RZ, 0xc0, !PT ;  /* 0x0000007006067812 */ /* 0x000fe200078ec0ff */
[----:B------:R-:W-:Y:S01]  /*30a0*/  ULDC.64 UR8, c[0x0][0x228] ;  /* 0x00008a0000087ab9 */ /* 0x000fe20000000a00 */
[----:B------:R-:W-:Y:S02]  /*30b0*/  LOP3.LUT R9, R0, 0x200, RZ, 0xc0, !PT ;  /* 0x0000020000097812 */ /* 0x000fe400078ec0ff */
[----:B------:R-:W-:Y:S01]  /*30c0*/  ISETP.GE.AND P0, PT, R2, UR8, PT ;  /* 0x0000000802007c0c */ /* 0x000fe2000bf06270 */
[----:B------:R-:W-:Y:S01]  /*30d0*/  ULDC UR8, c[0x0][0x248] ;  /* 0x0000920000087ab9 */ /* 0x000fe20000000800 */
[----:B------:R-:W-:Y:S01]  /*30e0*/  IADD3 R6, R9, UR4, R6 ;  /* 0x0000000409067c10 */ /* 0x000fe2000fffe006 */
[----:B------:R-:W-:Y:S01]  /*30f0*/  IMAD R14, R15, UR8, RZ ;  /* 0x000000080f0e7c24 */ /* 0x000fe2000f8e02ff */
[----:B------:R-:W-:-:S02]  /*3100*/  LOP3.LUT R0, R7, 0x2, R4, 0xfe, !PT ;  /* 0x0000000207007812 */ /* 0x000fc400078efe04 */
[----:B------:R-:W-:Y:S01]  /*3110*/  LOP3.LUT R21, R7, 0xc, R4, 0xfe, !PT ;  /* 0x0000000c07157812 */ /* 0x000fe200078efe04 */
[----:B------:R-:W-:Y:S01]  /*3120*/  IMAD.IADD R5, R5, 0x1, R6 ;  /* 0x0000000105057824 */ /* 0x000fe200078e0206 */
[----:B------:R-:W-:Y:S01]  /*3130*/  LEA R6, R3, UR4, 0x4 ;  /* 0x0000000403067c11 */ /* 0x000fe2000f8e20ff */
[----:B------:R-:W-:Y:S01]  /*3140*/  ULDC UR4, c[0x0][0x244] ;  /* 0x0000910000047ab9 */ /* 0x000fe20000000800 */
[----:B------:R-:W-:Y:S01]  /*3150*/  LOP3.LUT R3, R7, R4, RZ, 0xfc, !PT ;  /* 0x0000000407037212 */ /* 0x000fe200078efcff */
[----:B------:R-:W-:Y:S01]  /*3160*/  IMAD R2, R2, UR4, RZ ;  /* 0x0000000402027c24 */ /* 0x000fe2000f8e02ff */
[----:B------:R-:W-:Y:S01]  /*3170*/  ULDC.64 UR4, c[0x0][0x220] ;  /* 0x0000880000047ab9 */ /* 0x000fe20000000a00 */
[----:B------:R-:W-:Y:S01]  /*3180*/  ISETP.LT.AND P4, PT, R0, UR9, !P0 ;  /* 0x0000000900007c0c */ /* 0x000fe2000c781270 */
[----:B------:R0:W-:Y:S01]  /*3190*/  STSM.16.M88.4 [R5], R52 ;  /* 0x0000003405007844 */ /* 0x0001e20000000200 */
[----:B------:R-:W-:Y:S01]  /*31a0*/  BAR.SYNC.DEFER_BLOCKING 0x0 ;  /* 0x0000000000007b1d */ /* 0x000fe20000010000 */
[C---:B------:R-:W-:Y:S01]  /*31b0*/  LEA R12, P2, R2.reuse, UR4, 0x1 ;  /* 0x00000004020c7c11 */ /* 0x040fe2000f8408ff */
[----:B------:R-:W-:Y:S01]  /*31c0*/  IMAD R13, R21, UR8, RZ ;  /* 0x00000008150d7c24 */ /* 0x000fe2000f8e02ff */
[C---:B------:R-:W-:Y:S01]  /*31d0*/  ISETP.LT.AND P1, PT, R3.reuse, UR9, !P0 ;  /* 0x0000000903007c0c */ /* 0x040fe2000c721270 */
[----:B------:R-:W-:Y:S01]  /*31e0*/  IMAD R3, R3, UR8, RZ ;  /* 0x0000000803037c24 */ /* 0x000fe2000f8e02ff */
[----:B------:R-:W-:-:S02]  /*31f0*/  LEA.HI.X.SX32 R20, R2, UR5, 0x1, P2 ;  /* 0x0000000502147c11 */ /* 0x000fc400090f0eff */
[--C-:B------:R-:W-:Y:S02]  /*3200*/  LOP3.LUT R22, R7, 0xa, R4.reuse, 0xfe, !PT ;  /* 0x0000000a07167812 */ /* 0x100fe400078efe04 */
[----:B------:R-:W-:Y:S01]  /*3210*/  LEA R2, P2, R3, R12, 0x1 ;  /* 0x0000000c03027211 */ /* 0x000fe200078408ff */
[----:B0-----:R-:W-:Y:S01]  /*3220*/  IMAD R5, R0, UR8, RZ ;  /* 0x0000000800057c24 */ /* 0x001fe2000f8e02ff */
[----:B------:R-:W-:Y:S01]  /*3230*/  LOP3.LUT R0, R7, 0x8, R4, 0xfe, !PT ;  /* 0x0000000807007812 */ /* 0x000fe200078efe04 */
[----:B------:R-:W-:Y:S01]  /*3240*/  IMAD R11, R22, UR8, RZ ;  /* 0x00000008160b7c24 */ /* 0x000fe2000f8e02ff */
[----:B------:R-:W-:Y:S02]  /*3250*/  LEA.HI.X.SX32 R3, R3, R20, 0x1, P2 ;  /* 0x0000001403037211 */ /* 0x000fe400010f0eff */
[----:B------:R-:W-:-:S04]  /*3260*/  LEA R8, P3, R5, R12, 0x1 ;  /* 0x0000000c05087211 */ /* 0x000fc800078608ff */
[----:B------:R-:W-:Y:S02]  /*3270*/  LEA.HI.X.SX32 R9, R5, R20, 0x1, P3 ;  /* 0x0000001405097211 */ /* 0x000fe400018f0eff */
[C-C-:B------:R-:W-:Y:S01]  /*3280*/  LOP3.LUT R5, R7.reuse, 0x6, R4.reuse, 0xfe, !PT ;  /* 0x0000000607057812 */ /* 0x140fe200078efe04 */
[----:B------:R0:W1:Y:S01]  /*3290*/  LDS.128 R16, [R6] ;  /* 0x0000000006107984 */ /* 0x0000620000000c00 */
[----:B------:R-:W-:Y:S02]  /*32a0*/  LOP3.LUT R4, R7, 0x4, R4, 0xfe, !PT ;  /* 0x0000000407047812 */ /* 0x000fe400078efe04 */
[----:B------:R-:W-:Y:S01]  /*32b0*/  ISETP.LT.AND P3, PT, R0, UR9, !P0 ;  /* 0x0000000900007c0c */ /* 0x000fe2000c761270 */
[----:B------:R-:W-:Y:S01]  /*32c0*/  IMAD R10, R5, UR8, RZ ;  /* 0x00000008050a7c24 */ /* 0x000fe2000f8e02ff */
[C---:B------:R-:W-:Y:S01]  /*32d0*/  ISETP.LT.AND P5, PT, R4.reuse, UR9, !P0 ;  /* 0x0000000904007c0c */ /* 0x040fe2000c7a1270 */
[----:B------:R-:W-:Y:S02]  /*32e0*/  IMAD R7, R4, UR8, RZ ;  /* 0x0000000804077c24 */ /* 0x000fe4000f8e02ff */
[----:B------:R-:W-:-:S03]  /*32f0*/  IMAD R0, R0, UR8, RZ ;  /* 0x0000000800007c24 */ /* 0x000fc6000f8e02ff */
[-C--:B------:R-:W-:Y:S02]  /*3300*/  LEA R4, P6, R7, R12.reuse, 0x1 ;  /* 0x0000000c07047211 */ /* 0x080fe400078c08ff */
[----:B0-----:R-:W-:Y:S01]  /*3310*/  LEA R6, P2, R0, R12, 0x1 ;  /* 0x0000000c00067211 */ /* 0x001fe200078408ff */
[----:B-1----:R0:W-:Y:S04]  /*3320*/  @P1 STG.E.U16 desc[UR6][R2.64], R16 ;  /* 0x0000001002001986 */ /* 0x0021e8000c101506 */
[----:B------:R1:W-:Y:S01]  /*3330*/  @P4 STG.E.U16 desc[UR6][R8.64], R17 ;  /* 0x0000001108004986 */ /* 0x0003e2000c101506 */
[----:B------:R-:W-:Y:S02]  /*3340*/  ISETP.LT.AND P4, PT, R5, UR9, !P0 ;  /* 0x0000000905007c0c */ /* 0x000fe4000c781270 */
[----:B------:R-:W-:-:S02]  /*3350*/  LEA.HI.X.SX32 R5, R7, R20, 0x1, P6 ;  /* 0x0000001407057211 */ /* 0x000fc400030f0eff */
[----:B------:R-:W-:Y:S02]  /*3360*/  LEA.HI.X.SX32 R7, R0, R20, 0x1, P2 ;  /* 0x0000001400077211 */ /* 0x000fe400010f0eff */
[----:B------:R-:W-:Y:S01]  /*3370*/  ISETP.LT.AND P2, PT, R22, UR9, !P0 ;  /* 0x0000000916007c0c */ /* 0x000fe2000c741270 */
[----:B------:R2:W-:Y:S01]  /*3380*/  @P5 STG.E.U16 desc[UR6][R4.64], R18 ;  /* 0x0000001204005986 */ /* 0x0005e2000c101506 */
[-C--:B0-----:R-:W-:Y:S02]  /*3390*/  LEA R2, P1, R10, R12.reuse, 0x1 ;  /* 0x0000000c0a027211 */ /* 0x081fe400078208ff */
[----:B------:R-:W-:Y:S02]  /*33a0*/  PRMT R16, R16, 0x7632, R16 ;  /* 0x0000763210107816 */ /* 0x000fe40000000010 */
[----:B-1----:R-:W-:Y:S02]  /*33b0*/  LEA R8, P6, R11, R12, 0x1 ;  /* 0x0000000c0b087211 */ /* 0x002fe400078c08ff */
[----:B------:R-:W-:-:S02]  /*33c0*/  LEA.HI.X.SX32 R3, R10, R20, 0x1, P1 ;  /* 0x000000140a037211 */ /* 0x000fc400008f0eff */
[----:B------:R-:W-:Y:S02]  /*33d0*/  LEA R10, P1, R13, R12, 0x1 ;  /* 0x0000000c0d0a7211 */ /* 0x000fe400078208ff */
[-C--:B------:R-:W-:Y:S01]  /*33e0*/  LEA.HI.X.SX32 R9, R11, R20.reuse, 0x1, P6 ;  /* 0x000000140b097211 */ /* 0x080fe200030f0eff */
[----:B------:R0:W-:Y:S01]  /*33f0*/  @P4 STG.E.U16 desc[UR6][R2.64], R19 ;  /* 0x0000001302004986 */ /* 0x0001e2000c101506 */
[----:B------:R-:W-:Y:S02]  /*3400*/  LEA.HI.X.SX32 R11, R13, R20, 0x1, P1 ;  /* 0x000000140d0b7211 */ /* 0x000fe400008f0eff */
[----:B------:R-:W-:Y:S01]  /*3410*/  ISETP.LT.AND P1, PT, R21, UR9, !P0 ;  /* 0x0000000915007c0c */ /* 0x000fe2000c721270 */
[----:B------:R0:W-:Y:S01]  /*3420*/  @P3 STG.E.U16 desc[UR6][R6.64], R16 ;  /* 0x0000001006003986 */ /* 0x0001e2000c101506 */
[----:B------:R-:W-:Y:S02]  /*3430*/  ISETP.LT.AND P0, PT, R15, UR9, !P0 ;  /* 0x000000090f007c0c */ /* 0x000fe4000c701270 */
[----:B------:R-:W-:-:S02]  /*3440*/  PRMT R17, R17, 0x7632, R17 ;  /* 0x0000763211117816 */ /* 0x000fc40000000011 */
[----:B--2---:R-:W-:Y:S02]  /*3450*/  PRMT R5, R18, 0x7632, R5 ;  /* 0x0000763212057816 */ /* 0x004fe40000000005 */
[C---:B------:R-:W-:Y:S01]  /*3460*/  LEA R12, P6, R14.reuse, R12, 0x1 ;  /* 0x0000000c0e0c7211 */ /* 0x040fe200078c08ff */
[----:B------:R0:W-:Y:S03]  /*3470*/  @P2 STG.E.U16 desc[UR6][R8.64], R17 ;  /* 0x0000001108002986 */ /* 0x0001e6000c101506 */
[----:B------:R-:W-:Y:S01]  /*3480*/  LEA.HI.X.SX32 R13, R14, R20, 0x1, P6 ;  /* 0x000000140e0d7211 */ /* 0x000fe200030f0eff */
[----:B------:R0:W-:Y:S02]  /*3490*/  @P1 STG.E.U16 desc[UR6][R10.64], R5 ;  /* 0x000000050a001986 */ /* 0x0001e4000c101506 */
[----:B------:R-:W-:Y:S06]  /*34a0*/  @!P0 EXIT ;  /* 0x000000000000894d */ /* 0x000fec0003800000 */
[----:B0-----:R-:W-:-:S05]  /*34b0*/  PRMT R6, R19, 0x7632, R6 ;  /* 0x0000763213067816 */ /* 0x001fca0000000006 */
[----:B------:R-:W-:Y:S01]  /*34c0*/  STG.E.U16 desc[UR6][R12.64], R6 ;  /* 0x000000060c007986 */ /* 0x000fe2000c101506 */
[----:B------:R-:W-:Y:S05]  /*34d0*/  EXIT ;  /* 0x000000000000794d */ /* 0x000fea0003800000 */
.L_x_2:
[----:B------:R-:W-:-:S00]  /*34e0*/  BRA `(.L_x_2) ;  /* 0xfffffffc00fc7947 */ /* 0x000fc0000383ffff */
[----:B------:R-:W-:-:S00]  /*34f0*/  NOP ;  /* 0x0000000000007918 */ /* 0x000fc00000000000 */
        /* <DEDUP_REMOVED lines=8> */
.L_x_3:


//--------------------- .nv.shared.matmul_kernel  --------------------------
	.section	.nv.shared.matmul_kernel,"aw",@nobits
	.sectionflags	@""
	.align	16
	.zero		1024


//--------------------- .nv.shared.reserved.0     --------------------------
	.section	.nv.shared.reserved.0,"aw",@nobits
	.weak		__nv_reservedSMEM_offset_0_alias
	.size		__nv_reservedSMEM_offset_0_alias, 0, 0
	.other		__nv_reservedSMEM_offset_0_alias,@"STO_CUDA_RESERVED_SHARED STV_DEFAULT"
__nv_reservedSMEM_offset_0_alias:
	.zero		0


//--------------------- .nv.constant0.matmul_kernel --------------------------
	.section	.nv.constant0.matmul_kernel,"a",@progbits
	.sectionflags	@""
	.align	4
.nv.constant0.matmul_kernel:
	.zero		608


//--------------------- SYMBOLS --------------------------

	.type		.nv.reservedSmem.offset0,@object
	.size		.nv.reservedSmem.offset0,0x4
